//
// Generated by NVIDIA NVVM Compiler
//
// Compiler Build ID: CL-36424714
// Cuda compilation tools, release 13.0, V13.0.88
// Based on NVVM 20.0.0
//

.version 9.0
.target sm_100
.address_size 64

	// .globl	_Z12deviceEnergyPcPiiiii
.global .align 4 .b8 precalc_xorwow_matrix[102400];
.global .align 4 .b8 precalc_xorwow_offset_matrix[102400];
.global .align 4 .b8 mrg32k3aM1[2304];
.global .align 4 .b8 mrg32k3aM2[2304];
.global .align 4 .b8 mrg32k3aM1SubSeq[2016];
.global .align 4 .b8 mrg32k3aM2SubSeq[2016];
.global .align 4 .b8 mrg32k3aM1Seq[2304];
.global .align 4 .b8 mrg32k3aM2Seq[2304];
.const .align 8 .b8 __cr_lgamma_table[72];

.visible .entry _Z12deviceEnergyPcPiiiii(
	.param .u64 .ptr .align 1 _Z12deviceEnergyPcPiiiii_param_0,
	.param .u64 .ptr .align 1 _Z12deviceEnergyPcPiiiii_param_1,
	.param .u32 _Z12deviceEnergyPcPiiiii_param_2,
	.param .u32 _Z12deviceEnergyPcPiiiii_param_3,
	.param .u32 _Z12deviceEnergyPcPiiiii_param_4,
	.param .u32 _Z12deviceEnergyPcPiiiii_param_5
)
{
	.reg .pred 	%p<6>;
	.reg .b16 	%rs<6>;
	.reg .b32 	%r<142>;
	.reg .b64 	%rd<35>;

	ld.param.u64 	%rd3, [_Z12deviceEnergyPcPiiiii_param_0];
	ld.param.u64 	%rd2, [_Z12deviceEnergyPcPiiiii_param_1];
	ld.param.u32 	%r20, [_Z12deviceEnergyPcPiiiii_param_2];
	ld.param.u32 	%r21, [_Z12deviceEnergyPcPiiiii_param_3];
	ld.param.u32 	%r22, [_Z12deviceEnergyPcPiiiii_param_4];
	ld.param.u32 	%r23, [_Z12deviceEnergyPcPiiiii_param_5];
	cvta.to.global.u64 	%rd1, %rd3;
	mov.u32 	%r25, %tid.x;
	mov.u32 	%r26, %ctaid.x;
	mov.u32 	%r27, %ntid.x;
	mad.lo.s32 	%r1, %r26, %r27, %r25;
	mul.lo.s32 	%r2, %r21, %r1;
	setp.lt.s32 	%p1, %r21, 1;
	mov.b32 	%r136, 0;
	mov.u32 	%r135, %r136;
	@%p1 bra 	$L__BB0_6;
	sub.s32 	%r3, %r21, %r20;
	setp.eq.s32 	%p2, %r21, 1;
	mov.b32 	%r137, 0;
	mov.u32 	%r135, %r137;
	mov.u32 	%r136, %r137;
	@%p2 bra 	$L__BB0_4;
	and.b32  	%r137, %r21, 2147483646;
	mov.b32 	%r132, 0;
	prmt.b32 	%r73, %r74, %r75, 0x3340U;
	mov.u32 	%r135, %r132;
	mov.u32 	%r136, %r132;
$L__BB0_3:
	add.s32 	%r31, %r132, %r2;
	cvt.s64.s32 	%rd4, %r31;
	add.s64 	%rd5, %rd1, %rd4;
	add.s32 	%r32, %r3, %r132;
	rem.s32 	%r33, %r32, %r21;
	add.s32 	%r34, %r132, 1;
	rem.s32 	%r35, %r34, %r20;
	rem.s32 	%r36, %r132, %r20;
	sub.s32 	%r37, %r132, %r36;
	add.s32 	%r38, %r132, %r20;
	rem.s32 	%r39, %r38, %r21;
	add.s32 	%r40, %r38, -1;
	rem.s32 	%r41, %r40, %r20;
	add.s32 	%r42, %r33, %r2;
	cvt.s64.s32 	%rd6, %r42;
	add.s64 	%rd7, %rd1, %rd6;
	add.s32 	%r43, %r35, %r2;
	add.s32 	%r44, %r43, %r37;
	cvt.s64.s32 	%rd8, %r44;
	add.s64 	%rd9, %rd1, %rd8;
	add.s32 	%r45, %r39, %r2;
	cvt.s64.s32 	%rd10, %r45;
	add.s64 	%rd11, %rd1, %rd10;
	ld.global.s8 	%r46, [%rd11];
	add.s32 	%r47, %r37, %r2;
	add.s32 	%r48, %r47, %r41;
	cvt.s64.s32 	%rd12, %r48;
	add.s64 	%rd13, %rd1, %rd12;
	ld.global.s8 	%r49, [%rd13];
	ld.global.s8 	%rs1, [%rd5];
	cvt.s32.s16 	%r50, %rs1;
	add.s32 	%r51, %r49, %r46;
	mul.lo.s32 	%r52, %r51, %r50;
	add.s32 	%r53, %r32, 1;
	rem.s32 	%r54, %r53, %r21;
	add.s32 	%r132, %r132, 2;
	rem.s32 	%r55, %r132, %r20;
	sub.s32 	%r56, %r34, %r35;
	add.s32 	%r57, %r38, 1;
	rem.s32 	%r58, %r57, %r21;
	rem.s32 	%r59, %r38, %r20;
	add.s32 	%r60, %r54, %r2;
	cvt.s64.s32 	%rd14, %r60;
	add.s64 	%rd15, %rd1, %rd14;
	add.s32 	%r61, %r55, %r2;
	add.s32 	%r62, %r61, %r56;
	cvt.s64.s32 	%rd16, %r62;
	add.s64 	%rd17, %rd1, %rd16;
	add.s32 	%r63, %r58, %r2;
	cvt.s64.s32 	%rd18, %r63;
	add.s64 	%rd19, %rd1, %rd18;
	ld.global.s8 	%r64, [%rd19];
	add.s32 	%r65, %r56, %r2;
	add.s32 	%r66, %r65, %r59;
	cvt.s64.s32 	%rd20, %r66;
	add.s64 	%rd21, %rd1, %rd20;
	ld.global.s8 	%r67, [%rd21];
	ld.global.s8 	%rs2, [%rd5+1];
	cvt.s32.s16 	%r68, %rs2;
	mov.b32 	%r69, {%rs1, %rs2};
	cvt.u32.u16 	%r70, %rs1;
	prmt.b32 	%r71, %r70, %r72, 0x3340U;
	prmt.b32 	%r76, %r71, %r73, 0x5410U;
	cvt.u32.u16 	%r77, %rs2;
	bfi.b32 	%r78, %r77, %r76, 8, 8;
	dp2a.lo.s32.s32 	%r136, %r69, %r78, %r136;
	ld.global.u8 	%r79, [%rd17];
	ld.global.u8 	%r80, [%rd15];
	prmt.b32 	%r81, %r79, %r80, 0x3340U;
	ld.global.u8 	%r82, [%rd9];
	ld.global.u8 	%r83, [%rd7];
	prmt.b32 	%r84, %r82, %r83, 0x3340U;
	prmt.b32 	%r85, %r84, %r81, 0x5410U;
	bfi.b32 	%r86, %r70, %r76, 8, 8;
	bfi.b32 	%r87, %r77, %r86, 16, 8;
	bfi.b32 	%r88, %r77, %r87, 24, 8;
	dp4a.s32.s32 	%r89, %r85, %r88, %r52;
	add.s32 	%r90, %r67, %r64;
	mul.lo.s32 	%r91, %r90, %r68;
	sub.s32 	%r92, %r135, %r91;
	sub.s32 	%r135, %r92, %r89;
	setp.ne.s32 	%p3, %r132, %r137;
	@%p3 bra 	$L__BB0_3;
$L__BB0_4:
	and.b32  	%r93, %r21, 1;
	setp.eq.b32 	%p4, %r93, 1;
	not.pred 	%p5, %p4;
	@%p5 bra 	$L__BB0_6;
	add.s32 	%r94, %r137, %r2;
	cvt.s64.s32 	%rd22, %r94;
	add.s64 	%rd23, %rd1, %rd22;
	add.s32 	%r95, %r3, %r137;
	rem.s32 	%r96, %r95, %r21;
	add.s32 	%r97, %r137, 1;
	rem.s32 	%r98, %r97, %r20;
	rem.s32 	%r99, %r137, %r20;
	sub.s32 	%r100, %r137, %r99;
	add.s32 	%r101, %r137, %r20;
	rem.s32 	%r102, %r101, %r21;
	add.s32 	%r103, %r101, -1;
	rem.s32 	%r104, %r103, %r20;
	add.s32 	%r105, %r96, %r2;
	cvt.s64.s32 	%rd24, %r105;
	add.s64 	%rd25, %rd1, %rd24;
	ld.global.s8 	%rs3, [%rd25];
	add.s32 	%r106, %r98, %r2;
	add.s32 	%r107, %r106, %r100;
	cvt.s64.s32 	%rd26, %r107;
	add.s64 	%rd27, %rd1, %rd26;
	ld.global.s8 	%rs4, [%rd27];
	add.s32 	%r108, %r102, %r2;
	cvt.s64.s32 	%rd28, %r108;
	add.s64 	%rd29, %rd1, %rd28;
	ld.global.s8 	%r109, [%rd29];
	add.s32 	%r110, %r100, %r2;
	add.s32 	%r111, %r110, %r104;
	cvt.s64.s32 	%rd30, %r111;
	add.s64 	%rd31, %rd1, %rd30;
	ld.global.s8 	%r112, [%rd31];
	ld.global.s8 	%rs5, [%rd23];
	cvt.s32.s16 	%r113, %rs5;
	mul.wide.s16 	%r114, %rs5, %rs5;
	add.s32 	%r115, %r112, %r109;
	mul.lo.s32 	%r116, %r115, %r113;
	mov.b32 	%r117, {%rs4, %rs3};
	cvt.u32.u16 	%r118, %rs5;
	prmt.b32 	%r119, %r118, %r118, 0x3340U;
	prmt.b32 	%r120, %r121, %r122, 0x3340U;
	prmt.b32 	%r123, %r119, %r120, 0x5410U;
	mov.b32 	%r124, 0;
	dp2a.lo.s32.s32 	%r125, %r117, %r123, %r124;
	sub.s32 	%r126, %r135, %r125;
	sub.s32 	%r135, %r126, %r116;
	add.s32 	%r136, %r114, %r136;
$L__BB0_6:
	cvta.to.global.u64 	%rd32, %rd2;
	mul.lo.s32 	%r127, %r135, %r23;
	shr.u32 	%r128, %r127, 31;
	add.s32 	%r129, %r127, %r128;
	shr.s32 	%r130, %r129, 1;
	mad.lo.s32 	%r131, %r136, %r22, %r130;
	mul.wide.s32 	%rd33, %r1, 4;
	add.s64 	%rd34, %rd32, %rd33;
	st.global.u32 	[%rd34], %r131;
	ret;

}
	// .globl	_Z11equilibrateP24curandStatePhilox4_32_10PcPiiiiiiiiib
.visible .entry _Z11equilibrateP24curandStatePhilox4_32_10PcPiiiiiiiiib(
	.param .u64 .ptr .align 1 _Z11equilibrateP24curandStatePhilox4_32_10PcPiiiiiiiiib_param_0,
	.param .u64 .ptr .align 1 _Z11equilibrateP24curandStatePhilox4_32_10PcPiiiiiiiiib_param_1,
	.param .u64 .ptr .align 1 _Z11equilibrateP24curandStatePhilox4_32_10PcPiiiiiiiiib_param_2,
	.param .u32 _Z11equilibrateP24curandStatePhilox4_32_10PcPiiiiiiiiib_param_3,
	.param .u32 _Z11equilibrateP24curandStatePhilox4_32_10PcPiiiiiiiiib_param_4,
	.param .u32 _Z11equilibrateP24curandStatePhilox4_32_10PcPiiiiiiiiib_param_5,
	.param .u32 _Z11equilibrateP24curandStatePhilox4_32_10PcPiiiiiiiiib_param_6,
	.param .u32 _Z11equilibrateP24curandStatePhilox4_32_10PcPiiiiiiiiib_param_7,
	.param .u32 _Z11equilibrateP24curandStatePhilox4_32_10PcPiiiiiiiiib_param_8,
	.param .u32 _Z11equilibrateP24curandStatePhilox4_32_10PcPiiiiiiiiib_param_9,
	.param .u32 _Z11equilibrateP24curandStatePhilox4_32_10PcPiiiiiiiiib_param_10,
	.param .u8 _Z11equilibrateP24curandStatePhilox4_32_10PcPiiiiiiiiib_param_11
)
{
	.reg .pred 	%p<30>;
	.reg .b16 	%rs<12>;
	.reg .b32 	%r<466>;
	.reg .b64 	%rd<51>;

	ld.param.u64 	%rd7, [_Z11equilibrateP24curandStatePhilox4_32_10PcPiiiiiiiiib_param_1];
	ld.param.u32 	%r62, [_Z11equilibrateP24curandStatePhilox4_32_10PcPiiiiiiiiib_param_3];
	ld.param.u32 	%r63, [_Z11equilibrateP24curandStatePhilox4_32_10PcPiiiiiiiiib_param_4];
	ld.param.u32 	%r66, [_Z11equilibrateP24curandStatePhilox4_32_10PcPiiiiiiiiib_param_9];
	ld.param.u32 	%r67, [_Z11equilibrateP24curandStatePhilox4_32_10PcPiiiiiiiiib_param_10];
	ld.param.s8 	%rs3, [_Z11equilibrateP24curandStatePhilox4_32_10PcPiiiiiiiiib_param_11];
	cvta.to.global.u64 	%rd1, %rd7;
	mov.u32 	%r69, %tid.x;
	mov.u32 	%r70, %ctaid.x;
	mov.u32 	%r71, %ntid.x;
	mad.lo.s32 	%r1, %r70, %r71, %r69;
	mul.lo.s32 	%r2, %r63, %r1;
	setp.lt.s32 	%p1, %r63, 1;
	mov.b32 	%r453, 0;
	mov.u32 	%r452, %r453;
	@%p1 bra 	$L__BB1_6;
	sub.s32 	%r3, %r63, %r62;
	setp.eq.s32 	%p2, %r63, 1;
	mov.b32 	%r446, 0;
	mov.u32 	%r452, %r446;
	mov.u32 	%r453, %r446;
	@%p2 bra 	$L__BB1_4;
	and.b32  	%r446, %r63, 2147483646;
	mov.b32 	%r451, 0;
	prmt.b32 	%r117, %r118, %r119, 0x3340U;
	mov.u32 	%r452, %r451;
	mov.u32 	%r453, %r451;
$L__BB1_3:
	add.s32 	%r75, %r451, %r2;
	cvt.s64.s32 	%rd8, %r75;
	add.s64 	%rd9, %rd1, %rd8;
	add.s32 	%r76, %r3, %r451;
	rem.s32 	%r77, %r76, %r63;
	add.s32 	%r78, %r451, 1;
	rem.s32 	%r79, %r78, %r62;
	rem.s32 	%r80, %r451, %r62;
	sub.s32 	%r81, %r451, %r80;
	add.s32 	%r82, %r451, %r62;
	rem.s32 	%r83, %r82, %r63;
	add.s32 	%r84, %r82, -1;
	rem.s32 	%r85, %r84, %r62;
	add.s32 	%r86, %r77, %r2;
	cvt.s64.s32 	%rd10, %r86;
	add.s64 	%rd11, %rd1, %rd10;
	add.s32 	%r87, %r79, %r2;
	add.s32 	%r88, %r87, %r81;
	cvt.s64.s32 	%rd12, %r88;
	add.s64 	%rd13, %rd1, %rd12;
	add.s32 	%r89, %r83, %r2;
	cvt.s64.s32 	%rd14, %r89;
	add.s64 	%rd15, %rd1, %rd14;
	ld.global.s8 	%r90, [%rd15];
	add.s32 	%r91, %r81, %r2;
	add.s32 	%r92, %r91, %r85;
	cvt.s64.s32 	%rd16, %r92;
	add.s64 	%rd17, %rd1, %rd16;
	ld.global.s8 	%r93, [%rd17];
	ld.global.s8 	%rs4, [%rd9];
	cvt.s32.s16 	%r94, %rs4;
	add.s32 	%r95, %r93, %r90;
	mul.lo.s32 	%r96, %r95, %r94;
	add.s32 	%r97, %r76, 1;
	rem.s32 	%r98, %r97, %r63;
	add.s32 	%r451, %r451, 2;
	rem.s32 	%r99, %r451, %r62;
	sub.s32 	%r100, %r78, %r79;
	add.s32 	%r101, %r82, 1;
	rem.s32 	%r102, %r101, %r63;
	rem.s32 	%r103, %r82, %r62;
	add.s32 	%r104, %r98, %r2;
	cvt.s64.s32 	%rd18, %r104;
	add.s64 	%rd19, %rd1, %rd18;
	add.s32 	%r105, %r99, %r2;
	add.s32 	%r106, %r105, %r100;
	cvt.s64.s32 	%rd20, %r106;
	add.s64 	%rd21, %rd1, %rd20;
	add.s32 	%r107, %r102, %r2;
	cvt.s64.s32 	%rd22, %r107;
	add.s64 	%rd23, %rd1, %rd22;
	ld.global.s8 	%r108, [%rd23];
	add.s32 	%r109, %r100, %r2;
	add.s32 	%r110, %r109, %r103;
	cvt.s64.s32 	%rd24, %r110;
	add.s64 	%rd25, %rd1, %rd24;
	ld.global.s8 	%r111, [%rd25];
	ld.global.s8 	%rs5, [%rd9+1];
	cvt.s32.s16 	%r112, %rs5;
	mov.b32 	%r113, {%rs4, %rs5};
	cvt.u32.u16 	%r114, %rs4;
	prmt.b32 	%r115, %r114, %r116, 0x3340U;
	prmt.b32 	%r120, %r115, %r117, 0x5410U;
	cvt.u32.u16 	%r121, %rs5;
	bfi.b32 	%r122, %r121, %r120, 8, 8;
	dp2a.lo.s32.s32 	%r452, %r113, %r122, %r452;
	ld.global.u8 	%r123, [%rd21];
	ld.global.u8 	%r124, [%rd19];
	prmt.b32 	%r125, %r123, %r124, 0x3340U;
	ld.global.u8 	%r126, [%rd13];
	ld.global.u8 	%r127, [%rd11];
	prmt.b32 	%r128, %r126, %r127, 0x3340U;
	prmt.b32 	%r129, %r128, %r125, 0x5410U;
	bfi.b32 	%r130, %r114, %r120, 8, 8;
	bfi.b32 	%r131, %r121, %r130, 16, 8;
	bfi.b32 	%r132, %r121, %r131, 24, 8;
	dp4a.s32.s32 	%r133, %r129, %r132, %r96;
	add.s32 	%r134, %r111, %r108;
	mul.lo.s32 	%r135, %r134, %r112;
	sub.s32 	%r136, %r453, %r135;
	sub.s32 	%r453, %r136, %r133;
	setp.eq.s32 	%p3, %r451, %r446;
	@%p3 bra 	$L__BB1_4;
	bra.uni 	$L__BB1_3;
$L__BB1_4:
	and.b32  	%r137, %r63, 1;
	setp.eq.b32 	%p4, %r137, 1;
	not.pred 	%p5, %p4;
	@%p5 bra 	$L__BB1_6;
	add.s32 	%r138, %r446, %r2;
	cvt.s64.s32 	%rd26, %r138;
	add.s64 	%rd27, %rd1, %rd26;
	add.s32 	%r139, %r3, %r446;
	rem.s32 	%r140, %r139, %r63;
	add.s32 	%r141, %r446, 1;
	rem.s32 	%r142, %r141, %r62;
	rem.s32 	%r143, %r446, %r62;
	sub.s32 	%r144, %r446, %r143;
	add.s32 	%r145, %r446, %r62;
	rem.s32 	%r146, %r145, %r63;
	add.s32 	%r147, %r145, -1;
	rem.s32 	%r148, %r147, %r62;
	add.s32 	%r149, %r140, %r2;
	cvt.s64.s32 	%rd28, %r149;
	add.s64 	%rd29, %rd1, %rd28;
	ld.global.s8 	%rs6, [%rd29];
	add.s32 	%r150, %r142, %r2;
	add.s32 	%r151, %r150, %r144;
	cvt.s64.s32 	%rd30, %r151;
	add.s64 	%rd31, %rd1, %rd30;
	ld.global.s8 	%rs7, [%rd31];
	add.s32 	%r152, %r146, %r2;
	cvt.s64.s32 	%rd32, %r152;
	add.s64 	%rd33, %rd1, %rd32;
	ld.global.s8 	%r153, [%rd33];
	add.s32 	%r154, %r144, %r2;
	add.s32 	%r155, %r154, %r148;
	cvt.s64.s32 	%rd34, %r155;
	add.s64 	%rd35, %rd1, %rd34;
	ld.global.s8 	%r156, [%rd35];
	ld.global.s8 	%rs8, [%rd27];
	cvt.s32.s16 	%r157, %rs8;
	mul.wide.s16 	%r158, %rs8, %rs8;
	add.s32 	%r159, %r156, %r153;
	mul.lo.s32 	%r160, %r159, %r157;
	mov.b32 	%r161, {%rs7, %rs6};
	cvt.u32.u16 	%r162, %rs8;
	prmt.b32 	%r163, %r162, %r162, 0x3340U;
	prmt.b32 	%r164, %r165, %r166, 0x3340U;
	prmt.b32 	%r167, %r163, %r164, 0x5410U;
	mov.b32 	%r168, 0;
	dp2a.lo.s32.s32 	%r169, %r161, %r167, %r168;
	sub.s32 	%r170, %r453, %r169;
	sub.s32 	%r453, %r170, %r160;
	add.s32 	%r452, %r158, %r452;
$L__BB1_6:
	ld.param.u32 	%r442, [_Z11equilibrateP24curandStatePhilox4_32_10PcPiiiiiiiiib_param_7];
	mul.lo.s32 	%r14, %r442, %r63;
	setp.lt.s32 	%p6, %r14, 1;
	@%p6 bra 	$L__BB1_39;
	ld.param.u64 	%rd50, [_Z11equilibrateP24curandStatePhilox4_32_10PcPiiiiiiiiib_param_2];
	ld.param.u64 	%rd49, [_Z11equilibrateP24curandStatePhilox4_32_10PcPiiiiiiiiib_param_0];
	cvta.to.global.u64 	%rd36, %rd49;
	mul.wide.s32 	%rd37, %r1, 64;
	add.s64 	%rd2, %rd36, %rd37;
	sub.s32 	%r15, %r63, %r62;
	cvta.to.global.u64 	%rd38, %rd50;
	mul.wide.s32 	%rd39, %r1, 4;
	add.s64 	%rd3, %rd38, %rd39;
	neg.s32 	%r454, %r14;
	and.b16  	%rs10, %rs3, 255;
$L__BB1_8:
	ld.global.u32 	%r171, [%rd2+40];
	add.s32 	%r460, %r171, 1;
	st.global.u32 	[%rd2+40], %r460;
	setp.eq.s32 	%p7, %r171, 1;
	@%p7 bra 	$L__BB1_12;
	setp.eq.s32 	%p8, %r171, 2;
	@%p8 bra 	$L__BB1_13;
	setp.eq.s32 	%p9, %r171, 3;
	@%p9 bra 	$L__BB1_14;
	ld.global.u32 	%r457, [%rd2+16];
	bra.uni 	$L__BB1_15;
$L__BB1_12:
	ld.global.u32 	%r457, [%rd2+20];
	bra.uni 	$L__BB1_15;
$L__BB1_13:
	ld.global.u32 	%r457, [%rd2+24];
	bra.uni 	$L__BB1_15;
$L__BB1_14:
	ld.global.u32 	%r457, [%rd2+28];
$L__BB1_15:
	setp.ne.s32 	%p10, %r460, 4;
	@%p10 bra 	$L__BB1_22;
	ld.global.v2.u32 	{%r172, %r459}, [%rd2];
	add.s32 	%r33, %r172, 1;
	setp.eq.s32 	%p11, %r33, 0;
	st.global.u32 	[%rd2], %r33;
	@%p11 bra 	$L__BB1_18;
	ld.global.u32 	%r458, [%rd2+8];
	bra.uni 	$L__BB1_21;
$L__BB1_18:
	add.s32 	%r459, %r459, 1;
	setp.ne.s32 	%p12, %r459, 0;
	st.global.u32 	[%rd2+4], %r459;
	ld.global.u32 	%r458, [%rd2+8];
	@%p12 bra 	$L__BB1_21;
	add.s32 	%r458, %r458, 1;
	setp.ne.s32 	%p13, %r458, 0;
	st.global.u32 	[%rd2+8], %r458;
	mov.b32 	%r459, 0;
	@%p13 bra 	$L__BB1_21;
	ld.global.u32 	%r175, [%rd2+12];
	add.s32 	%r176, %r175, 1;
	st.global.u32 	[%rd2+12], %r176;
	mov.b32 	%r458, 0;
	mov.u32 	%r459, %r458;
$L__BB1_21:
	ld.global.u32 	%r178, [%rd2+12];
	ld.global.v2.u32 	{%r179, %r180}, [%rd2+32];
	mov.b32 	%r181, -766435501;
	mul.hi.u32 	%r182, %r181, %r33;
	mul.lo.s32 	%r183, %r33, -766435501;
	mov.b32 	%r184, -845247145;
	mul.hi.u32 	%r185, %r184, %r458;
	mul.lo.s32 	%r186, %r458, -845247145;
	xor.b32  	%r187, %r185, %r459;
	xor.b32  	%r188, %r187, %r179;
	xor.b32  	%r189, %r178, %r182;
	xor.b32  	%r190, %r189, %r180;
	add.s32 	%r191, %r179, -1640531527;
	add.s32 	%r192, %r180, -1150833019;
	mul.hi.u32 	%r193, %r181, %r188;
	mul.lo.s32 	%r194, %r188, -766435501;
	mul.hi.u32 	%r195, %r184, %r190;
	mul.lo.s32 	%r196, %r190, -845247145;
	xor.b32  	%r197, %r186, %r195;
	xor.b32  	%r198, %r197, %r191;
	xor.b32  	%r199, %r193, %r183;
	xor.b32  	%r200, %r199, %r192;
	add.s32 	%r201, %r179, 1013904242;
	add.s32 	%r202, %r180, 1993301258;
	mul.hi.u32 	%r203, %r181, %r198;
	mul.lo.s32 	%r204, %r198, -766435501;
	mul.hi.u32 	%r205, %r184, %r200;
	mul.lo.s32 	%r206, %r200, -845247145;
	xor.b32  	%r207, %r196, %r201;
	xor.b32  	%r208, %r207, %r205;
	xor.b32  	%r209, %r202, %r194;
	xor.b32  	%r210, %r209, %r203;
	add.s32 	%r211, %r179, -626627285;
	add.s32 	%r212, %r180, 842468239;
	mul.hi.u32 	%r213, %r181, %r208;
	mul.lo.s32 	%r214, %r208, -766435501;
	mul.hi.u32 	%r215, %r184, %r210;
	mul.lo.s32 	%r216, %r210, -845247145;
	xor.b32  	%r217, %r206, %r211;
	xor.b32  	%r218, %r217, %r215;
	xor.b32  	%r219, %r204, %r212;
	xor.b32  	%r220, %r219, %r213;
	add.s32 	%r221, %r179, 2027808484;
	add.s32 	%r222, %r180, -308364780;
	mul.hi.u32 	%r223, %r181, %r218;
	mul.lo.s32 	%r224, %r218, -766435501;
	mul.hi.u32 	%r225, %r184, %r220;
	mul.lo.s32 	%r226, %r220, -845247145;
	xor.b32  	%r227, %r216, %r221;
	xor.b32  	%r228, %r227, %r225;
	xor.b32  	%r229, %r214, %r222;
	xor.b32  	%r230, %r229, %r223;
	add.s32 	%r231, %r179, 387276957;
	add.s32 	%r232, %r180, -1459197799;
	mul.hi.u32 	%r233, %r181, %r228;
	mul.lo.s32 	%r234, %r228, -766435501;
	mul.hi.u32 	%r235, %r184, %r230;
	mul.lo.s32 	%r236, %r230, -845247145;
	xor.b32  	%r237, %r226, %r231;
	xor.b32  	%r238, %r237, %r235;
	xor.b32  	%r239, %r224, %r232;
	xor.b32  	%r240, %r239, %r233;
	add.s32 	%r241, %r179, -1253254570;
	add.s32 	%r242, %r180, 1684936478;
	mul.hi.u32 	%r243, %r181, %r238;
	mul.lo.s32 	%r244, %r238, -766435501;
	mul.hi.u32 	%r245, %r184, %r240;
	mul.lo.s32 	%r246, %r240, -845247145;
	xor.b32  	%r247, %r236, %r241;
	xor.b32  	%r248, %r247, %r245;
	xor.b32  	%r249, %r234, %r242;
	xor.b32  	%r250, %r249, %r243;
	add.s32 	%r251, %r179, 1401181199;
	add.s32 	%r252, %r180, 534103459;
	mul.hi.u32 	%r253, %r181, %r248;
	mul.lo.s32 	%r254, %r248, -766435501;
	mul.hi.u32 	%r255, %r184, %r250;
	mul.lo.s32 	%r256, %r250, -845247145;
	xor.b32  	%r257, %r246, %r251;
	xor.b32  	%r258, %r257, %r255;
	xor.b32  	%r259, %r244, %r252;
	xor.b32  	%r260, %r259, %r253;
	add.s32 	%r261, %r179, -239350328;
	add.s32 	%r262, %r180, -616729560;
	mul.hi.u32 	%r263, %r181, %r258;
	mul.lo.s32 	%r264, %r258, -766435501;
	mul.hi.u32 	%r265, %r184, %r260;
	mul.lo.s32 	%r266, %r260, -845247145;
	xor.b32  	%r267, %r256, %r261;
	xor.b32  	%r268, %r267, %r265;
	xor.b32  	%r269, %r254, %r262;
	xor.b32  	%r270, %r269, %r263;
	add.s32 	%r271, %r179, -1879881855;
	add.s32 	%r272, %r180, -1767562579;
	mul.hi.u32 	%r273, %r181, %r268;
	mul.lo.s32 	%r274, %r268, -766435501;
	mul.hi.u32 	%r275, %r184, %r270;
	mul.lo.s32 	%r276, %r270, -845247145;
	xor.b32  	%r277, %r266, %r271;
	xor.b32  	%r278, %r277, %r275;
	xor.b32  	%r279, %r264, %r272;
	xor.b32  	%r280, %r279, %r273;
	st.global.v4.u32 	[%rd2+16], {%r278, %r276, %r280, %r274};
	mov.b32 	%r460, 0;
	st.global.u32 	[%rd2+40], %r460;
$L__BB1_22:
	rem.u32 	%r41, %r457, %r63;
	add.s32 	%r281, %r41, %r2;
	cvt.s64.s32 	%rd40, %r281;
	add.s64 	%rd4, %rd1, %rd40;
	ld.global.u8 	%rs1, [%rd4];
	add.s32 	%r42, %r460, 1;
	st.global.u32 	[%rd2+40], %r42;
	setp.eq.s32 	%p14, %r460, 1;
	@%p14 bra 	$L__BB1_26;
	setp.eq.s32 	%p15, %r460, 2;
	@%p15 bra 	$L__BB1_27;
	setp.eq.s32 	%p16, %r460, 3;
	@%p16 bra 	$L__BB1_28;
	ld.global.u32 	%r461, [%rd2+16];
	bra.uni 	$L__BB1_29;
$L__BB1_26:
	ld.global.u32 	%r461, [%rd2+20];
	bra.uni 	$L__BB1_29;
$L__BB1_27:
	ld.global.u32 	%r461, [%rd2+24];
	bra.uni 	$L__BB1_29;
$L__BB1_28:
	ld.global.u32 	%r461, [%rd2+28];
$L__BB1_29:
	setp.ne.s32 	%p17, %r42, 4;
	@%p17 bra 	$L__BB1_36;
	ld.global.v2.u32 	{%r282, %r463}, [%rd2];
	add.s32 	%r49, %r282, 1;
	setp.eq.s32 	%p18, %r49, 0;
	st.global.u32 	[%rd2], %r49;
	@%p18 bra 	$L__BB1_32;
	ld.global.u32 	%r462, [%rd2+8];
	bra.uni 	$L__BB1_35;
$L__BB1_32:
	add.s32 	%r463, %r463, 1;
	setp.ne.s32 	%p19, %r463, 0;
	st.global.u32 	[%rd2+4], %r463;
	ld.global.u32 	%r462, [%rd2+8];
	@%p19 bra 	$L__BB1_35;
	add.s32 	%r462, %r462, 1;
	setp.ne.s32 	%p20, %r462, 0;
	st.global.u32 	[%rd2+8], %r462;
	mov.b32 	%r463, 0;
	@%p20 bra 	$L__BB1_35;
	ld.global.u32 	%r285, [%rd2+12];
	add.s32 	%r286, %r285, 1;
	st.global.u32 	[%rd2+12], %r286;
	mov.b32 	%r462, 0;
	mov.u32 	%r463, %r462;
$L__BB1_35:
	ld.global.u32 	%r287, [%rd2+12];
	ld.global.v2.u32 	{%r288, %r289}, [%rd2+32];
	mov.b32 	%r290, -766435501;
	mul.hi.u32 	%r291, %r290, %r49;
	mul.lo.s32 	%r292, %r49, -766435501;
	mov.b32 	%r293, -845247145;
	mul.hi.u32 	%r294, %r293, %r462;
	mul.lo.s32 	%r295, %r462, -845247145;
	xor.b32  	%r296, %r294, %r463;
	xor.b32  	%r297, %r296, %r288;
	xor.b32  	%r298, %r287, %r291;
	xor.b32  	%r299, %r298, %r289;
	add.s32 	%r300, %r288, -1640531527;
	add.s32 	%r301, %r289, -1150833019;
	mul.hi.u32 	%r302, %r290, %r297;
	mul.lo.s32 	%r303, %r297, -766435501;
	mul.hi.u32 	%r304, %r293, %r299;
	mul.lo.s32 	%r305, %r299, -845247145;
	xor.b32  	%r306, %r295, %r304;
	xor.b32  	%r307, %r306, %r300;
	xor.b32  	%r308, %r302, %r292;
	xor.b32  	%r309, %r308, %r301;
	add.s32 	%r310, %r288, 1013904242;
	add.s32 	%r311, %r289, 1993301258;
	mul.hi.u32 	%r312, %r290, %r307;
	mul.lo.s32 	%r313, %r307, -766435501;
	mul.hi.u32 	%r314, %r293, %r309;
	mul.lo.s32 	%r315, %r309, -845247145;
	xor.b32  	%r316, %r305, %r310;
	xor.b32  	%r317, %r316, %r314;
	xor.b32  	%r318, %r311, %r303;
	xor.b32  	%r319, %r318, %r312;
	add.s32 	%r320, %r288, -626627285;
	add.s32 	%r321, %r289, 842468239;
	mul.hi.u32 	%r322, %r290, %r317;
	mul.lo.s32 	%r323, %r317, -766435501;
	mul.hi.u32 	%r324, %r293, %r319;
	mul.lo.s32 	%r325, %r319, -845247145;
	xor.b32  	%r326, %r315, %r320;
	xor.b32  	%r327, %r326, %r324;
	xor.b32  	%r328, %r313, %r321;
	xor.b32  	%r329, %r328, %r322;
	add.s32 	%r330, %r288, 2027808484;
	add.s32 	%r331, %r289, -308364780;
	mul.hi.u32 	%r332, %r290, %r327;
	mul.lo.s32 	%r333, %r327, -766435501;
	mul.hi.u32 	%r334, %r293, %r329;
	mul.lo.s32 	%r335, %r329, -845247145;
	xor.b32  	%r336, %r325, %r330;
	xor.b32  	%r337, %r336, %r334;
	xor.b32  	%r338, %r323, %r331;
	xor.b32  	%r339, %r338, %r332;
	add.s32 	%r340, %r288, 387276957;
	add.s32 	%r341, %r289, -1459197799;
	mul.hi.u32 	%r342, %r290, %r337;
	mul.lo.s32 	%r343, %r337, -766435501;
	mul.hi.u32 	%r344, %r293, %r339;
	mul.lo.s32 	%r345, %r339, -845247145;
	xor.b32  	%r346, %r335, %r340;
	xor.b32  	%r347, %r346, %r344;
	xor.b32  	%r348, %r333, %r341;
	xor.b32  	%r349, %r348, %r342;
	add.s32 	%r350, %r288, -1253254570;
	add.s32 	%r351, %r289, 1684936478;
	mul.hi.u32 	%r352, %r290, %r347;
	mul.lo.s32 	%r353, %r347, -766435501;
	mul.hi.u32 	%r354, %r293, %r349;
	mul.lo.s32 	%r355, %r349, -845247145;
	xor.b32  	%r356, %r345, %r350;
	xor.b32  	%r357, %r356, %r354;
	xor.b32  	%r358, %r343, %r351;
	xor.b32  	%r359, %r358, %r352;
	add.s32 	%r360, %r288, 1401181199;
	add.s32 	%r361, %r289, 534103459;
	mul.hi.u32 	%r362, %r290, %r357;
	mul.lo.s32 	%r363, %r357, -766435501;
	mul.hi.u32 	%r364, %r293, %r359;
	mul.lo.s32 	%r365, %r359, -845247145;
	xor.b32  	%r366, %r355, %r360;
	xor.b32  	%r367, %r366, %r364;
	xor.b32  	%r368, %r353, %r361;
	xor.b32  	%r369, %r368, %r362;
	add.s32 	%r370, %r288, -239350328;
	add.s32 	%r371, %r289, -616729560;
	mul.hi.u32 	%r372, %r290, %r367;
	mul.lo.s32 	%r373, %r367, -766435501;
	mul.hi.u32 	%r374, %r293, %r369;
	mul.lo.s32 	%r375, %r369, -845247145;
	xor.b32  	%r376, %r365, %r370;
	xor.b32  	%r377, %r376, %r374;
	xor.b32  	%r378, %r363, %r371;
	xor.b32  	%r379, %r378, %r372;
	add.s32 	%r380, %r288, -1879881855;
	add.s32 	%r381, %r289, -1767562579;
	mul.hi.u32 	%r382, %r290, %r377;
	mul.lo.s32 	%r383, %r377, -766435501;
	mul.hi.u32 	%r384, %r293, %r379;
	mul.lo.s32 	%r385, %r379, -845247145;
	xor.b32  	%r386, %r375, %r380;
	xor.b32  	%r387, %r386, %r384;
	xor.b32  	%r388, %r373, %r381;
	xor.b32  	%r389, %r388, %r382;
	st.global.v4.u32 	[%rd2+16], {%r387, %r385, %r389, %r383};
	mov.b32 	%r390, 0;
	st.global.u32 	[%rd2+40], %r390;
$L__BB1_36:
	ld.param.u32 	%r443, [_Z11equilibrateP24curandStatePhilox4_32_10PcPiiiiiiiiib_param_8];
	cvt.u32.u16 	%r391, %rs1;
	cvt.s32.s8 	%r392, %r391;
	setp.ne.s16 	%p21, %rs10, 0;
	setp.eq.s16 	%p22, %rs10, 0;
	and.b32  	%r393, %r461, 1;
	add.s32 	%r394, %r392, %r393;
	add.s32 	%r395, %r394, 2;
	mul.hi.u32 	%r396, %r395, -1431655765;
	shr.u32 	%r397, %r396, 1;
	mul.lo.s32 	%r398, %r397, 3;
	sub.s32 	%r399, %r395, %r398;
	cvt.u16.u32 	%rs11, %r399;
	add.s16 	%rs2, %rs11, -1;
	add.s32 	%r400, %r15, %r41;
	rem.s32 	%r401, %r400, %r63;
	add.s32 	%r402, %r41, 1;
	rem.s32 	%r403, %r402, %r62;
	rem.s32 	%r404, %r41, %r62;
	sub.s32 	%r405, %r41, %r404;
	add.s32 	%r406, %r41, %r62;
	rem.s32 	%r407, %r406, %r63;
	add.s32 	%r408, %r406, -1;
	rem.s32 	%r409, %r408, %r62;
	add.s32 	%r410, %r401, %r2;
	cvt.s64.s32 	%rd41, %r410;
	add.s64 	%rd42, %rd1, %rd41;
	add.s32 	%r411, %r403, %r2;
	add.s32 	%r412, %r411, %r405;
	cvt.s64.s32 	%rd43, %r412;
	add.s64 	%rd44, %rd1, %rd43;
	add.s32 	%r413, %r407, %r2;
	cvt.s64.s32 	%rd45, %r413;
	add.s64 	%rd46, %rd1, %rd45;
	add.s32 	%r414, %r405, %r2;
	add.s32 	%r415, %r414, %r409;
	cvt.s64.s32 	%rd47, %r415;
	add.s64 	%rd48, %rd1, %rd47;
	cvt.u32.u16 	%r416, %rs2;
	cvt.s32.s8 	%r417, %r416;
	ld.global.s8 	%r418, [%rd42];
	ld.global.s8 	%r419, [%rd44];
	ld.global.s8 	%r420, [%rd46];
	ld.global.s8 	%r421, [%rd48];
	add.s32 	%r422, %r419, %r418;
	add.s32 	%r423, %r422, %r420;
	add.s32 	%r424, %r423, %r421;
	mul.lo.s32 	%r425, %r424, %r392;
	prmt.b32 	%r426, %r420, %r421, 0x3340U;
	prmt.b32 	%r427, %r419, %r418, 0x3340U;
	prmt.b32 	%r428, %r427, %r426, 0x5410U;
	prmt.b32 	%r429, %r416, %r416, 0x3340U;
	prmt.b32 	%r430, %r429, %r429, 0x5410U;
	mov.b32 	%r431, 0;
	dp4a.s32.s32 	%r432, %r428, %r430, %r431;
	sub.s32 	%r433, %r425, %r432;
	add.s32 	%r434, %r417, %r392;
	sub.s32 	%r435, %r417, %r392;
	shl.b32 	%r436, %r433, 1;
	add.s32 	%r56, %r436, %r453;
	mad.lo.s32 	%r57, %r434, %r435, %r452;
	mul.lo.s32 	%r437, %r56, %r67;
	shr.u32 	%r438, %r437, 31;
	add.s32 	%r439, %r437, %r438;
	shr.s32 	%r440, %r439, 1;
	mad.lo.s32 	%r441, %r57, %r66, %r440;
	setp.lt.s32 	%p23, %r441, %r443;
	and.pred  	%p24, %p22, %p23;
	setp.gt.s32 	%p25, %r441, %r443;
	and.pred  	%p26, %p21, %p25;
	or.pred  	%p27, %p24, %p26;
	not.pred 	%p28, %p27;
	@%p28 bra 	$L__BB1_38;
	st.global.u32 	[%rd3], %r441;
	st.global.u8 	[%rd4], %rs2;
	mov.u32 	%r452, %r57;
	mov.u32 	%r453, %r56;
$L__BB1_38:
	add.s32 	%r454, %r454, 1;
	setp.ne.s32 	%p29, %r454, 0;
	@%p29 bra 	$L__BB1_8;
$L__BB1_39:
	ret;

}
	// .globl	_Z17calcMagnetizationPcPiiiiS0_
.visible .entry _Z17calcMagnetizationPcPiiiiS0_(
	.param .u64 .ptr .align 1 _Z17calcMagnetizationPcPiiiiS0__param_0,
	.param .u64 .ptr .align 1 _Z17calcMagnetizationPcPiiiiS0__param_1,
	.param .u32 _Z17calcMagnetizationPcPiiiiS0__param_2,
	.param .u32 _Z17calcMagnetizationPcPiiiiS0__param_3,
	.param .u32 _Z17calcMagnetizationPcPiiiiS0__param_4,
	.param .u64 .ptr .align 1 _Z17calcMagnetizationPcPiiiiS0__param_5
)
{
	.reg .pred 	%p<11>;
	.reg .b16 	%rs<2>;
	.reg .b32 	%r<175>;
	.reg .b64 	%rd<20>;

	ld.param.u64 	%rd4, [_Z17calcMagnetizationPcPiiiiS0__param_0];
	ld.param.u64 	%rd5, [_Z17calcMagnetizationPcPiiiiS0__param_1];
	ld.param.u32 	%r49, [_Z17calcMagnetizationPcPiiiiS0__param_2];
	ld.param.u32 	%r50, [_Z17calcMagnetizationPcPiiiiS0__param_4];
	ld.param.u64 	%rd3, [_Z17calcMagnetizationPcPiiiiS0__param_5];
	cvta.to.global.u64 	%rd1, %rd4;
	cvta.to.global.u64 	%rd6, %rd5;
	mov.u32 	%r51, %tid.x;
	mov.u32 	%r52, %ctaid.x;
	mov.u32 	%r53, %ntid.x;
	mad.lo.s32 	%r1, %r52, %r53, %r51;
	mul.lo.s32 	%r2, %r49, %r1;
	mul.wide.s32 	%rd7, %r1, 4;
	add.s64 	%rd8, %rd6, %rd7;
	ld.global.u32 	%r54, [%rd8];
	setp.ne.s32 	%p1, %r54, %r50;
	@%p1 bra 	$L__BB2_15;
	setp.lt.s32 	%p2, %r49, 1;
	mov.b32 	%r173, 0;
	mov.u32 	%r174, %r173;
	@%p2 bra 	$L__BB2_14;
	and.b32  	%r3, %r49, 15;
	setp.lt.u32 	%p3, %r49, 16;
	mov.b32 	%r161, 0;
	mov.u32 	%r174, %r161;
	mov.u32 	%r173, %r161;
	@%p3 bra 	$L__BB2_5;
	and.b32  	%r161, %r49, 2147483632;
	neg.s32 	%r151, %r161;
	add.s64 	%rd2, %rd1, 7;
	mov.b32 	%r174, 0;
	mov.u32 	%r150, %r2;
	mov.u32 	%r173, %r174;
$L__BB2_4:
	.pragma "nounroll";
	cvt.s64.s32 	%rd9, %r150;
	add.s64 	%rd10, %rd2, %rd9;
	ld.global.s8 	%r59, [%rd10+-7];
	add.s32 	%r60, %r173, %r59;
	ld.global.s8 	%r61, [%rd10+-6];
	add.s32 	%r62, %r60, %r61;
	ld.global.s8 	%r63, [%rd10+-5];
	add.s32 	%r64, %r62, %r63;
	ld.global.s8 	%r65, [%rd10+-4];
	add.s32 	%r66, %r64, %r65;
	prmt.b32 	%r67, %r63, %r65, 0x3340U;
	prmt.b32 	%r68, %r59, %r61, 0x3340U;
	prmt.b32 	%r69, %r68, %r67, 0x5410U;
	dp4a.s32.s32 	%r70, %r69, %r69, %r174;
	ld.global.s8 	%r71, [%rd10+-3];
	add.s32 	%r72, %r66, %r71;
	ld.global.s8 	%r73, [%rd10+-2];
	add.s32 	%r74, %r72, %r73;
	ld.global.s8 	%r75, [%rd10+-1];
	add.s32 	%r76, %r74, %r75;
	ld.global.s8 	%r77, [%rd10];
	add.s32 	%r78, %r76, %r77;
	prmt.b32 	%r79, %r75, %r77, 0x3340U;
	prmt.b32 	%r80, %r71, %r73, 0x3340U;
	prmt.b32 	%r81, %r80, %r79, 0x5410U;
	dp4a.s32.s32 	%r82, %r81, %r81, %r70;
	ld.global.s8 	%r83, [%rd10+1];
	add.s32 	%r84, %r78, %r83;
	ld.global.s8 	%r85, [%rd10+2];
	add.s32 	%r86, %r84, %r85;
	ld.global.s8 	%r87, [%rd10+3];
	add.s32 	%r88, %r86, %r87;
	ld.global.s8 	%r89, [%rd10+4];
	add.s32 	%r90, %r88, %r89;
	prmt.b32 	%r91, %r87, %r89, 0x3340U;
	prmt.b32 	%r92, %r83, %r85, 0x3340U;
	prmt.b32 	%r93, %r92, %r91, 0x5410U;
	dp4a.s32.s32 	%r94, %r93, %r93, %r82;
	ld.global.s8 	%r95, [%rd10+5];
	add.s32 	%r96, %r90, %r95;
	ld.global.s8 	%r97, [%rd10+6];
	add.s32 	%r98, %r96, %r97;
	ld.global.s8 	%r99, [%rd10+7];
	add.s32 	%r100, %r98, %r99;
	ld.global.s8 	%r101, [%rd10+8];
	add.s32 	%r173, %r100, %r101;
	prmt.b32 	%r102, %r99, %r101, 0x3340U;
	prmt.b32 	%r103, %r95, %r97, 0x3340U;
	prmt.b32 	%r104, %r103, %r102, 0x5410U;
	dp4a.s32.s32 	%r174, %r104, %r104, %r94;
	add.s32 	%r151, %r151, 16;
	add.s32 	%r150, %r150, 16;
	setp.ne.s32 	%p4, %r151, 0;
	@%p4 bra 	$L__BB2_4;
$L__BB2_5:
	setp.eq.s32 	%p5, %r3, 0;
	@%p5 bra 	$L__BB2_14;
	and.b32  	%r19, %r49, 7;
	setp.lt.u32 	%p6, %r3, 8;
	@%p6 bra 	$L__BB2_8;
	add.s32 	%r106, %r161, %r2;
	cvt.s64.s32 	%rd11, %r106;
	add.s64 	%rd12, %rd1, %rd11;
	ld.global.s8 	%r107, [%rd12];
	add.s32 	%r108, %r173, %r107;
	ld.global.s8 	%r109, [%rd12+1];
	add.s32 	%r110, %r108, %r109;
	ld.global.s8 	%r111, [%rd12+2];
	add.s32 	%r112, %r110, %r111;
	ld.global.s8 	%r113, [%rd12+3];
	add.s32 	%r114, %r112, %r113;
	prmt.b32 	%r115, %r111, %r113, 0x3340U;
	prmt.b32 	%r116, %r107, %r109, 0x3340U;
	prmt.b32 	%r117, %r116, %r115, 0x5410U;
	dp4a.s32.s32 	%r118, %r117, %r117, %r174;
	ld.global.s8 	%r119, [%rd12+4];
	add.s32 	%r120, %r114, %r119;
	ld.global.s8 	%r121, [%rd12+5];
	add.s32 	%r122, %r120, %r121;
	ld.global.s8 	%r123, [%rd12+6];
	add.s32 	%r124, %r122, %r123;
	ld.global.s8 	%r125, [%rd12+7];
	add.s32 	%r173, %r124, %r125;
	prmt.b32 	%r126, %r123, %r125, 0x3340U;
	prmt.b32 	%r127, %r119, %r121, 0x3340U;
	prmt.b32 	%r128, %r127, %r126, 0x5410U;
	dp4a.s32.s32 	%r174, %r128, %r128, %r118;
	add.s32 	%r161, %r161, 8;
$L__BB2_8:
	setp.eq.s32 	%p7, %r19, 0;
	@%p7 bra 	$L__BB2_14;
	and.b32  	%r28, %r49, 3;
	setp.lt.u32 	%p8, %r19, 4;
	@%p8 bra 	$L__BB2_11;
	add.s32 	%r130, %r161, %r2;
	cvt.s64.s32 	%rd13, %r130;
	add.s64 	%rd14, %rd1, %rd13;
	ld.global.s8 	%r131, [%rd14];
	add.s32 	%r132, %r173, %r131;
	ld.global.s8 	%r133, [%rd14+1];
	add.s32 	%r134, %r132, %r133;
	ld.global.s8 	%r135, [%rd14+2];
	add.s32 	%r136, %r134, %r135;
	ld.global.s8 	%r137, [%rd14+3];
	add.s32 	%r173, %r136, %r137;
	prmt.b32 	%r138, %r135, %r137, 0x3340U;
	prmt.b32 	%r139, %r131, %r133, 0x3340U;
	prmt.b32 	%r140, %r139, %r138, 0x5410U;
	dp4a.s32.s32 	%r174, %r140, %r140, %r174;
	add.s32 	%r161, %r161, 4;
$L__BB2_11:
	setp.eq.s32 	%p9, %r28, 0;
	@%p9 bra 	$L__BB2_14;
	add.s32 	%r170, %r161, %r2;
	neg.s32 	%r169, %r28;
$L__BB2_13:
	.pragma "nounroll";
	cvt.s64.s32 	%rd15, %r170;
	add.s64 	%rd16, %rd1, %rd15;
	ld.global.s8 	%rs1, [%rd16];
	cvt.s32.s16 	%r141, %rs1;
	add.s32 	%r173, %r173, %r141;
	mul.wide.s16 	%r142, %rs1, %rs1;
	add.s32 	%r174, %r142, %r174;
	add.s32 	%r170, %r170, 1;
	add.s32 	%r169, %r169, 1;
	setp.ne.s32 	%p10, %r169, 0;
	@%p10 bra 	$L__BB2_13;
$L__BB2_14:
	mul.lo.s32 	%r143, %r1, 7;
	cvta.to.global.u64 	%rd17, %rd3;
	mul.wide.s32 	%rd18, %r143, 4;
	add.s64 	%rd19, %rd17, %rd18;
	mov.b32 	%r144, 1;
	st.global.u32 	[%rd19], %r144;
	abs.s32 	%r145, %r173;
	st.global.u32 	[%rd19+4], %r145;
	mul.lo.s32 	%r146, %r173, %r173;
	st.global.u32 	[%rd19+8], %r146;
	mul.lo.s32 	%r147, %r146, %r146;
	st.global.u32 	[%rd19+12], %r147;
	st.global.u32 	[%rd19+16], %r174;
	mul.lo.s32 	%r148, %r174, %r174;
	st.global.u32 	[%rd19+20], %r148;
	mul.lo.s32 	%r149, %r148, %r148;
	st.global.u32 	[%rd19+24], %r149;
$L__BB2_15:
	ret;

}
	// .globl	_Z20initializePopulationP24curandStatePhilox4_32_10Pcii
.visible .entry _Z20initializePopulationP24curandStatePhilox4_32_10Pcii(
	.param .u64 .ptr .align 1 _Z20initializePopulationP24curandStatePhilox4_32_10Pcii_param_0,
	.param .u64 .ptr .align 1 _Z20initializePopulationP24curandStatePhilox4_32_10Pcii_param_1,
	.param .u32 _Z20initializePopulationP24curandStatePhilox4_32_10Pcii_param_2,
	.param .u32 _Z20initializePopulationP24curandStatePhilox4_32_10Pcii_param_3
)
{
	.reg .pred 	%p<10>;
	.reg .b16 	%rs<3>;
	.reg .b32 	%r<145>;
	.reg .b64 	%rd<9>;

	ld.param.u64 	%rd3, [_Z20initializePopulationP24curandStatePhilox4_32_10Pcii_param_0];
	ld.param.u64 	%rd4, [_Z20initializePopulationP24curandStatePhilox4_32_10Pcii_param_1];
	ld.param.u32 	%r21, [_Z20initializePopulationP24curandStatePhilox4_32_10Pcii_param_2];
	setp.lt.s32 	%p1, %r21, 1;
	@%p1 bra 	$L__BB3_17;
	mov.u32 	%r22, %ntid.x;
	mov.u32 	%r23, %ctaid.x;
	mov.u32 	%r24, %tid.x;
	mad.lo.s32 	%r25, %r23, %r22, %r24;
	cvta.to.global.u64 	%rd5, %rd3;
	mul.lo.s32 	%r140, %r21, %r25;
	mul.wide.s32 	%rd6, %r25, 64;
	add.s64 	%rd1, %rd5, %rd6;
	neg.s32 	%r141, %r21;
	cvta.to.global.u64 	%rd2, %rd4;
$L__BB3_2:
	ld.global.u32 	%r26, [%rd1+40];
	add.s32 	%r5, %r26, 1;
	st.global.u32 	[%rd1+40], %r5;
	setp.eq.s32 	%p2, %r26, 1;
	@%p2 bra 	$L__BB3_6;
	setp.eq.s32 	%p3, %r26, 2;
	@%p3 bra 	$L__BB3_7;
	setp.eq.s32 	%p4, %r26, 3;
	@%p4 bra 	$L__BB3_8;
	ld.global.u32 	%r142, [%rd1+16];
	bra.uni 	$L__BB3_9;
$L__BB3_6:
	ld.global.u32 	%r142, [%rd1+20];
	bra.uni 	$L__BB3_9;
$L__BB3_7:
	ld.global.u32 	%r142, [%rd1+24];
	bra.uni 	$L__BB3_9;
$L__BB3_8:
	ld.global.u32 	%r142, [%rd1+28];
$L__BB3_9:
	setp.ne.s32 	%p5, %r5, 4;
	@%p5 bra 	$L__BB3_16;
	ld.global.v2.u32 	{%r27, %r144}, [%rd1];
	add.s32 	%r12, %r27, 1;
	setp.eq.s32 	%p6, %r12, 0;
	st.global.u32 	[%rd1], %r12;
	@%p6 bra 	$L__BB3_12;
	ld.global.u32 	%r143, [%rd1+8];
	bra.uni 	$L__BB3_15;
$L__BB3_12:
	add.s32 	%r144, %r144, 1;
	setp.ne.s32 	%p7, %r144, 0;
	st.global.u32 	[%rd1+4], %r144;
	ld.global.u32 	%r143, [%rd1+8];
	@%p7 bra 	$L__BB3_15;
	add.s32 	%r143, %r143, 1;
	setp.ne.s32 	%p8, %r143, 0;
	st.global.u32 	[%rd1+8], %r143;
	mov.b32 	%r144, 0;
	@%p8 bra 	$L__BB3_15;
	ld.global.u32 	%r30, [%rd1+12];
	add.s32 	%r31, %r30, 1;
	st.global.u32 	[%rd1+12], %r31;
	mov.b32 	%r143, 0;
	mov.u32 	%r144, %r143;
$L__BB3_15:
	ld.global.u32 	%r32, [%rd1+12];
	ld.global.v2.u32 	{%r33, %r34}, [%rd1+32];
	mov.b32 	%r35, -766435501;
	mul.hi.u32 	%r36, %r35, %r12;
	mul.lo.s32 	%r37, %r12, -766435501;
	mov.b32 	%r38, -845247145;
	mul.hi.u32 	%r39, %r38, %r143;
	mul.lo.s32 	%r40, %r143, -845247145;
	xor.b32  	%r41, %r39, %r144;
	xor.b32  	%r42, %r41, %r33;
	xor.b32  	%r43, %r32, %r36;
	xor.b32  	%r44, %r43, %r34;
	add.s32 	%r45, %r33, -1640531527;
	add.s32 	%r46, %r34, -1150833019;
	mul.hi.u32 	%r47, %r35, %r42;
	mul.lo.s32 	%r48, %r42, -766435501;
	mul.hi.u32 	%r49, %r38, %r44;
	mul.lo.s32 	%r50, %r44, -845247145;
	xor.b32  	%r51, %r40, %r49;
	xor.b32  	%r52, %r51, %r45;
	xor.b32  	%r53, %r47, %r37;
	xor.b32  	%r54, %r53, %r46;
	add.s32 	%r55, %r33, 1013904242;
	add.s32 	%r56, %r34, 1993301258;
	mul.hi.u32 	%r57, %r35, %r52;
	mul.lo.s32 	%r58, %r52, -766435501;
	mul.hi.u32 	%r59, %r38, %r54;
	mul.lo.s32 	%r60, %r54, -845247145;
	xor.b32  	%r61, %r50, %r55;
	xor.b32  	%r62, %r61, %r59;
	xor.b32  	%r63, %r56, %r48;
	xor.b32  	%r64, %r63, %r57;
	add.s32 	%r65, %r33, -626627285;
	add.s32 	%r66, %r34, 842468239;
	mul.hi.u32 	%r67, %r35, %r62;
	mul.lo.s32 	%r68, %r62, -766435501;
	mul.hi.u32 	%r69, %r38, %r64;
	mul.lo.s32 	%r70, %r64, -845247145;
	xor.b32  	%r71, %r60, %r65;
	xor.b32  	%r72, %r71, %r69;
	xor.b32  	%r73, %r58, %r66;
	xor.b32  	%r74, %r73, %r67;
	add.s32 	%r75, %r33, 2027808484;
	add.s32 	%r76, %r34, -308364780;
	mul.hi.u32 	%r77, %r35, %r72;
	mul.lo.s32 	%r78, %r72, -766435501;
	mul.hi.u32 	%r79, %r38, %r74;
	mul.lo.s32 	%r80, %r74, -845247145;
	xor.b32  	%r81, %r70, %r75;
	xor.b32  	%r82, %r81, %r79;
	xor.b32  	%r83, %r68, %r76;
	xor.b32  	%r84, %r83, %r77;
	add.s32 	%r85, %r33, 387276957;
	add.s32 	%r86, %r34, -1459197799;
	mul.hi.u32 	%r87, %r35, %r82;
	mul.lo.s32 	%r88, %r82, -766435501;
	mul.hi.u32 	%r89, %r38, %r84;
	mul.lo.s32 	%r90, %r84, -845247145;
	xor.b32  	%r91, %r80, %r85;
	xor.b32  	%r92, %r91, %r89;
	xor.b32  	%r93, %r78, %r86;
	xor.b32  	%r94, %r93, %r87;
	add.s32 	%r95, %r33, -1253254570;
	add.s32 	%r96, %r34, 1684936478;
	mul.hi.u32 	%r97, %r35, %r92;
	mul.lo.s32 	%r98, %r92, -766435501;
	mul.hi.u32 	%r99, %r38, %r94;
	mul.lo.s32 	%r100, %r94, -845247145;
	xor.b32  	%r101, %r90, %r95;
	xor.b32  	%r102, %r101, %r99;
	xor.b32  	%r103, %r88, %r96;
	xor.b32  	%r104, %r103, %r97;
	add.s32 	%r105, %r33, 1401181199;
	add.s32 	%r106, %r34, 534103459;
	mul.hi.u32 	%r107, %r35, %r102;
	mul.lo.s32 	%r108, %r102, -766435501;
	mul.hi.u32 	%r109, %r38, %r104;
	mul.lo.s32 	%r110, %r104, -845247145;
	xor.b32  	%r111, %r100, %r105;
	xor.b32  	%r112, %r111, %r109;
	xor.b32  	%r113, %r98, %r106;
	xor.b32  	%r114, %r113, %r107;
	add.s32 	%r115, %r33, -239350328;
	add.s32 	%r116, %r34, -616729560;
	mul.hi.u32 	%r117, %r35, %r112;
	mul.lo.s32 	%r118, %r112, -766435501;
	mul.hi.u32 	%r119, %r38, %r114;
	mul.lo.s32 	%r120, %r114, -845247145;
	xor.b32  	%r121, %r110, %r115;
	xor.b32  	%r122, %r121, %r119;
	xor.b32  	%r123, %r108, %r116;
	xor.b32  	%r124, %r123, %r117;
	add.s32 	%r125, %r33, -1879881855;
	add.s32 	%r126, %r34, -1767562579;
	mul.hi.u32 	%r127, %r35, %r122;
	mul.lo.s32 	%r128, %r122, -766435501;
	mul.hi.u32 	%r129, %r38, %r124;
	mul.lo.s32 	%r130, %r124, -845247145;
	xor.b32  	%r131, %r120, %r125;
	xor.b32  	%r132, %r131, %r129;
	xor.b32  	%r133, %r118, %r126;
	xor.b32  	%r134, %r133, %r127;
	st.global.v4.u32 	[%rd1+16], {%r132, %r130, %r134, %r128};
	mov.b32 	%r135, 0;
	st.global.u32 	[%rd1+40], %r135;
$L__BB3_16:
	mul.hi.u32 	%r136, %r142, -1431655765;
	shr.u32 	%r137, %r136, 1;
	mul.lo.s32 	%r138, %r137, 3;
	sub.s32 	%r139, %r142, %r138;
	cvt.u16.u32 	%rs1, %r139;
	add.s16 	%rs2, %rs1, -1;
	cvt.s64.s32 	%rd7, %r140;
	add.s64 	%rd8, %rd2, %rd7;
	st.global.u8 	[%rd8], %rs2;
	add.s32 	%r141, %r141, 1;
	setp.ne.s32 	%p9, %r141, 0;
	add.s32 	%r140, %r140, 1;
	@%p9 bra 	$L__BB3_2;
$L__BB3_17:
	ret;

}
	// .globl	_Z14updateReplicasPcPiS0_i
.visible .entry _Z14updateReplicasPcPiS0_i(
	.param .u64 .ptr .align 1 _Z14updateReplicasPcPiS0_i_param_0,
	.param .u64 .ptr .align 1 _Z14updateReplicasPcPiS0_i_param_1,
	.param .u64 .ptr .align 1 _Z14updateReplicasPcPiS0_i_param_2,
	.param .u32 _Z14updateReplicasPcPiS0_i_param_3
)
{
	.reg .pred 	%p<11>;
	.reg .b16 	%rs<30>;
	.reg .b32 	%r<50>;
	.reg .b64 	%rd<30>;

	ld.param.u64 	%rd5, [_Z14updateReplicasPcPiS0_i_param_0];
	ld.param.u64 	%rd4, [_Z14updateReplicasPcPiS0_i_param_1];
	ld.param.u64 	%rd6, [_Z14updateReplicasPcPiS0_i_param_2];
	ld.param.u32 	%r29, [_Z14updateReplicasPcPiS0_i_param_3];
	cvta.to.global.u64 	%rd1, %rd5;
	cvta.to.global.u64 	%rd7, %rd6;
	mov.u32 	%r30, %tid.x;
	mov.u32 	%r31, %ctaid.x;
	mov.u32 	%r32, %ntid.x;
	mad.lo.s32 	%r1, %r31, %r32, %r30;
	mul.lo.s32 	%r2, %r29, %r1;
	mul.wide.s32 	%rd8, %r1, 4;
	add.s64 	%rd2, %rd7, %rd8;
	ld.global.u32 	%r33, [%rd2];
	mul.lo.s32 	%r3, %r33, %r29;
	setp.eq.s32 	%p1, %r33, %r1;
	@%p1 bra 	$L__BB4_15;
	setp.lt.s32 	%p2, %r29, 1;
	@%p2 bra 	$L__BB4_14;
	and.b32  	%r4, %r29, 15;
	setp.lt.u32 	%p3, %r29, 16;
	mov.b32 	%r45, 0;
	@%p3 bra 	$L__BB4_5;
	and.b32  	%r45, %r29, 2147483632;
	neg.s32 	%r43, %r45;
	add.s64 	%rd3, %rd1, 7;
	mov.u32 	%r41, %r2;
	mov.u32 	%r42, %r3;
$L__BB4_4:
	.pragma "nounroll";
	cvt.s64.s32 	%rd9, %r42;
	add.s64 	%rd10, %rd3, %rd9;
	cvt.s64.s32 	%rd11, %r41;
	add.s64 	%rd12, %rd3, %rd11;
	ld.global.u8 	%rs1, [%rd10+-7];
	st.global.u8 	[%rd12+-7], %rs1;
	ld.global.u8 	%rs2, [%rd10+-6];
	st.global.u8 	[%rd12+-6], %rs2;
	ld.global.u8 	%rs3, [%rd10+-5];
	st.global.u8 	[%rd12+-5], %rs3;
	ld.global.u8 	%rs4, [%rd10+-4];
	st.global.u8 	[%rd12+-4], %rs4;
	ld.global.u8 	%rs5, [%rd10+-3];
	st.global.u8 	[%rd12+-3], %rs5;
	ld.global.u8 	%rs6, [%rd10+-2];
	st.global.u8 	[%rd12+-2], %rs6;
	ld.global.u8 	%rs7, [%rd10+-1];
	st.global.u8 	[%rd12+-1], %rs7;
	ld.global.u8 	%rs8, [%rd10];
	st.global.u8 	[%rd12], %rs8;
	ld.global.u8 	%rs9, [%rd10+1];
	st.global.u8 	[%rd12+1], %rs9;
	ld.global.u8 	%rs10, [%rd10+2];
	st.global.u8 	[%rd12+2], %rs10;
	ld.global.u8 	%rs11, [%rd10+3];
	st.global.u8 	[%rd12+3], %rs11;
	ld.global.u8 	%rs12, [%rd10+4];
	st.global.u8 	[%rd12+4], %rs12;
	ld.global.u8 	%rs13, [%rd10+5];
	st.global.u8 	[%rd12+5], %rs13;
	ld.global.u8 	%rs14, [%rd10+6];
	st.global.u8 	[%rd12+6], %rs14;
	ld.global.u8 	%rs15, [%rd10+7];
	st.global.u8 	[%rd12+7], %rs15;
	ld.global.u8 	%rs16, [%rd10+8];
	st.global.u8 	[%rd12+8], %rs16;
	add.s32 	%r43, %r43, 16;
	add.s32 	%r42, %r42, 16;
	add.s32 	%r41, %r41, 16;
	setp.ne.s32 	%p4, %r43, 0;
	@%p4 bra 	$L__BB4_4;
$L__BB4_5:
	setp.eq.s32 	%p5, %r4, 0;
	@%p5 bra 	$L__BB4_14;
	and.b32  	%r14, %r29, 7;
	setp.lt.u32 	%p6, %r4, 8;
	@%p6 bra 	$L__BB4_8;
	add.s32 	%r35, %r45, %r3;
	cvt.s64.s32 	%rd13, %r35;
	add.s64 	%rd14, %rd1, %rd13;
	ld.global.u8 	%rs17, [%rd14];
	add.s32 	%r36, %r45, %r2;
	cvt.s64.s32 	%rd15, %r36;
	add.s64 	%rd16, %rd1, %rd15;
	st.global.u8 	[%rd16], %rs17;
	ld.global.u8 	%rs18, [%rd14+1];
	st.global.u8 	[%rd16+1], %rs18;
	ld.global.u8 	%rs19, [%rd14+2];
	st.global.u8 	[%rd16+2], %rs19;
	ld.global.u8 	%rs20, [%rd14+3];
	st.global.u8 	[%rd16+3], %rs20;
	ld.global.u8 	%rs21, [%rd14+4];
	st.global.u8 	[%rd16+4], %rs21;
	ld.global.u8 	%rs22, [%rd14+5];
	st.global.u8 	[%rd16+5], %rs22;
	ld.global.u8 	%rs23, [%rd14+6];
	st.global.u8 	[%rd16+6], %rs23;
	ld.global.u8 	%rs24, [%rd14+7];
	st.global.u8 	[%rd16+7], %rs24;
	add.s32 	%r45, %r45, 8;
$L__BB4_8:
	setp.eq.s32 	%p7, %r14, 0;
	@%p7 bra 	$L__BB4_14;
	and.b32  	%r17, %r29, 3;
	setp.lt.u32 	%p8, %r14, 4;
	@%p8 bra 	$L__BB4_11;
	add.s32 	%r37, %r45, %r3;
	cvt.s64.s32 	%rd17, %r37;
	add.s64 	%rd18, %rd1, %rd17;
	ld.global.u8 	%rs25, [%rd18];
	add.s32 	%r38, %r45, %r2;
	cvt.s64.s32 	%rd19, %r38;
	add.s64 	%rd20, %rd1, %rd19;
	st.global.u8 	[%rd20], %rs25;
	ld.global.u8 	%rs26, [%rd18+1];
	st.global.u8 	[%rd20+1], %rs26;
	ld.global.u8 	%rs27, [%rd18+2];
	st.global.u8 	[%rd20+2], %rs27;
	ld.global.u8 	%rs28, [%rd18+3];
	st.global.u8 	[%rd20+3], %rs28;
	add.s32 	%r45, %r45, 4;
$L__BB4_11:
	setp.eq.s32 	%p9, %r17, 0;
	@%p9 bra 	$L__BB4_14;
	add.s32 	%r49, %r45, %r2;
	add.s32 	%r48, %r45, %r3;
	neg.s32 	%r47, %r17;
$L__BB4_13:
	.pragma "nounroll";
	cvt.s64.s32 	%rd21, %r49;
	add.s64 	%rd22, %rd1, %rd21;
	cvt.s64.s32 	%rd23, %r48;
	add.s64 	%rd24, %rd1, %rd23;
	ld.global.u8 	%rs29, [%rd24];
	st.global.u8 	[%rd22], %rs29;
	add.s32 	%r49, %r49, 1;
	add.s32 	%r48, %r48, 1;
	add.s32 	%r47, %r47, 1;
	setp.ne.s32 	%p10, %r47, 0;
	@%p10 bra 	$L__BB4_13;
$L__BB4_14:
	cvta.to.global.u64 	%rd25, %rd4;
	ld.global.u32 	%r39, [%rd2];
	mul.wide.s32 	%rd26, %r39, 4;
	add.s64 	%rd27, %rd25, %rd26;
	ld.global.u32 	%r40, [%rd27];
	add.s64 	%rd29, %rd25, %rd8;
	st.global.u32 	[%rd29], %r40;
$L__BB4_15:
	ret;

}
	// .globl	_Z12setup_kernelP24curandStatePhilox4_32_10i
.visible .entry _Z12setup_kernelP24curandStatePhilox4_32_10i(
	.param .u64 .ptr .align 1 _Z12setup_kernelP24curandStatePhilox4_32_10i_param_0,
	.param .u32 _Z12setup_kernelP24curandStatePhilox4_32_10i_param_1
)
{
	.reg .b32 	%r<106>;
	.reg .b64 	%rd<6>;

	ld.param.u64 	%rd1, [_Z12setup_kernelP24curandStatePhilox4_32_10i_param_0];
	ld.param.u32 	%r1, [_Z12setup_kernelP24curandStatePhilox4_32_10i_param_1];
	cvta.to.global.u64 	%rd2, %rd1;
	mov.u32 	%r2, %tid.x;
	mov.u32 	%r3, %ctaid.x;
	mov.u32 	%r4, %ntid.x;
	mad.lo.s32 	%r5, %r3, %r4, %r2;
	mul.wide.s32 	%rd3, %r5, 64;
	add.s64 	%rd4, %rd2, %rd3;
	shr.s32 	%r6, %r1, 31;
	mov.b32 	%r7, 0;
	st.global.v4.u32 	[%rd4+32], {%r1, %r6, %r7, %r7};
	st.global.v2.u32 	[%rd4+48], {%r7, %r7};
	mov.b64 	%rd5, 0;
	st.global.u64 	[%rd4+56], %rd5;
	shr.s32 	%r8, %r5, 31;
	mov.b32 	%r9, -766435501;
	mul.hi.u32 	%r10, %r9, %r7;
	mov.b32 	%r11, -845247145;
	mul.hi.u32 	%r12, %r11, %r5;
	mul.lo.s32 	%r13, %r5, -845247145;
	xor.b32  	%r14, %r12, %r1;
	xor.b32  	%r15, %r10, %r8;
	xor.b32  	%r16, %r15, %r6;
	add.s32 	%r17, %r1, -1640531527;
	add.s32 	%r18, %r6, -1150833019;
	mul.hi.u32 	%r19, %r9, %r14;
	mul.lo.s32 	%r20, %r14, -766435501;
	mul.hi.u32 	%r21, %r11, %r16;
	mul.lo.s32 	%r22, %r16, -845247145;
	xor.b32  	%r23, %r13, %r21;
	xor.b32  	%r24, %r23, %r17;
	xor.b32  	%r25, %r18, %r19;
	add.s32 	%r26, %r1, 1013904242;
	add.s32 	%r27, %r6, 1993301258;
	mul.hi.u32 	%r28, %r9, %r24;
	mul.lo.s32 	%r29, %r24, -766435501;
	mul.hi.u32 	%r30, %r11, %r25;
	mul.lo.s32 	%r31, %r25, -845247145;
	xor.b32  	%r32, %r22, %r26;
	xor.b32  	%r33, %r32, %r30;
	xor.b32  	%r34, %r20, %r27;
	xor.b32  	%r35, %r34, %r28;
	add.s32 	%r36, %r1, -626627285;
	add.s32 	%r37, %r6, 842468239;
	mul.hi.u32 	%r38, %r9, %r33;
	mul.lo.s32 	%r39, %r33, -766435501;
	mul.hi.u32 	%r40, %r11, %r35;
	mul.lo.s32 	%r41, %r35, -845247145;
	xor.b32  	%r42, %r31, %r36;
	xor.b32  	%r43, %r42, %r40;
	xor.b32  	%r44, %r29, %r37;
	xor.b32  	%r45, %r44, %r38;
	add.s32 	%r46, %r1, 2027808484;
	add.s32 	%r47, %r6, -308364780;
	mul.hi.u32 	%r48, %r9, %r43;
	mul.lo.s32 	%r49, %r43, -766435501;
	mul.hi.u32 	%r50, %r11, %r45;
	mul.lo.s32 	%r51, %r45, -845247145;
	xor.b32  	%r52, %r41, %r46;
	xor.b32  	%r53, %r52, %r50;
	xor.b32  	%r54, %r39, %r47;
	xor.b32  	%r55, %r54, %r48;
	add.s32 	%r56, %r1, 387276957;
	add.s32 	%r57, %r6, -1459197799;
	mul.hi.u32 	%r58, %r9, %r53;
	mul.lo.s32 	%r59, %r53, -766435501;
	mul.hi.u32 	%r60, %r11, %r55;
	mul.lo.s32 	%r61, %r55, -845247145;
	xor.b32  	%r62, %r51, %r56;
	xor.b32  	%r63, %r62, %r60;
	xor.b32  	%r64, %r49, %r57;
	xor.b32  	%r65, %r64, %r58;
	add.s32 	%r66, %r1, -1253254570;
	add.s32 	%r67, %r6, 1684936478;
	mul.hi.u32 	%r68, %r9, %r63;
	mul.lo.s32 	%r69, %r63, -766435501;
	mul.hi.u32 	%r70, %r11, %r65;
	mul.lo.s32 	%r71, %r65, -845247145;
	xor.b32  	%r72, %r61, %r66;
	xor.b32  	%r73, %r72, %r70;
	xor.b32  	%r74, %r59, %r67;
	xor.b32  	%r75, %r74, %r68;
	add.s32 	%r76, %r1, 1401181199;
	add.s32 	%r77, %r6, 534103459;
	mul.hi.u32 	%r78, %r9, %r73;
	mul.lo.s32 	%r79, %r73, -766435501;
	mul.hi.u32 	%r80, %r11, %r75;
	mul.lo.s32 	%r81, %r75, -845247145;
	xor.b32  	%r82, %r71, %r76;
	xor.b32  	%r83, %r82, %r80;
	xor.b32  	%r84, %r69, %r77;
	xor.b32  	%r85, %r84, %r78;
	add.s32 	%r86, %r1, -239350328;
	add.s32 	%r87, %r6, -616729560;
	mul.hi.u32 	%r88, %r9, %r83;
	mul.lo.s32 	%r89, %r83, -766435501;
	mul.hi.u32 	%r90, %r11, %r85;
	mul.lo.s32 	%r91, %r85, -845247145;
	xor.b32  	%r92, %r81, %r86;
	xor.b32  	%r93, %r92, %r90;
	xor.b32  	%r94, %r79, %r87;
	xor.b32  	%r95, %r94, %r88;
	add.s32 	%r96, %r1, -1879881855;
	add.s32 	%r97, %r6, -1767562579;
	mul.hi.u32 	%r98, %r9, %r93;
	mul.lo.s32 	%r99, %r93, -766435501;
	mul.hi.u32 	%r100, %r11, %r95;
	mul.lo.s32 	%r101, %r95, -845247145;
	xor.b32  	%r102, %r91, %r96;
	xor.b32  	%r103, %r102, %r100;
	xor.b32  	%r104, %r89, %r97;
	xor.b32  	%r105, %r104, %r98;
	st.global.v4.u32 	[%rd4], {%r7, %r7, %r5, %r8};
	st.global.v4.u32 	[%rd4+16], {%r103, %r101, %r105, %r99};
	ret;

}


// ===== COMPILED SASS (sm_100) =====

	.target	sm_100

	.elftype	@"ET_EXEC"


//--------------------- .note.nv.tkinfo           --------------------------
	.section	.note.nv.tkinfo,"",@"SHT_NOTE"
	.sectionflags	@"SHF_NOTE_NV_TKINFO"
	.tkinfo
        /*0018*/ 	.word	0x00000002
        /*0030*/ 	.string	""
        /*0030*/ 	.string	"ptxas"
        /*0030*/ 	.string	"Cuda compilation tools, release 13.0, V13.0.88"
        /*0030*/ 	.string	"Build cuda_13.0.r13.0/compiler.36424714_0"
        /*0030*/ 	.string	"-arch sm_100 -m 64 "



//--------------------- .note.nv.cuinfo           --------------------------
	.section	.note.nv.cuinfo,"",@"SHT_NOTE"
	.sectionflags	@"SHF_NOTE_NV_CUINFO"
        /*0018*/ 	.short	0x0002
        /*001a*/ 	.short	0x0064
        /*001c*/ 	.short	0x0082
	.zero		2


//--------------------- .nv.info                  --------------------------
	.section	.nv.info,"",@"SHT_CUDA_INFO"
	.align	4


	//----- nvinfo : EIATTR_REGCOUNT
	.align		4
        /*0000*/ 	.byte	0x04, 0x2f
        /*0002*/ 	.short	(.L_10 - .L_9)
	.align		4
.L_9:
        /*0004*/ 	.word	index@(_Z12deviceEnergyPcPiiiii)
        /*0008*/ 	.word	0x00000020


	//----- nvinfo : EIATTR_FRAME_SIZE
	.align		4
.L_10:
        /*000c*/ 	.byte	0x04, 0x11
        /*000e*/ 	.short	(.L_12 - .L_11)
	.align		4
.L_11:
        /*0010*/ 	.word	index@(_Z12deviceEnergyPcPiiiii)
        /*0014*/ 	.word	0x00000000


	//----- nvinfo : EIATTR_REGCOUNT
	.align		4
.L_12:
        /*0018*/ 	.byte	0x04, 0x2f
        /*001a*/ 	.short	(.L_14 - .L_13)
	.align		4
.L_13:
        /*001c*/ 	.word	index@(_Z11equilibrateP24curandStatePhilox4_32_10PcPiiiiiiiiib)
        /*0020*/ 	.word	0x0000001e


	//----- nvinfo : EIATTR_FRAME_SIZE
	.align		4
.L_14:
        /*0024*/ 	.byte	0x04, 0x11
        /*0026*/ 	.short	(.L_16 - .L_15)
	.align		4
.L_15:
        /*0028*/ 	.word	index@(_Z11equilibrateP24curandStatePhilox4_32_10PcPiiiiiiiiib)
        /*002c*/ 	.word	0x00000000


	//----- nvinfo : EIATTR_REGCOUNT
	.align		4
.L_16:
        /*0030*/ 	.byte	0x04, 0x2f
        /*0032*/ 	.short	(.L_18 - .L_17)
	.align		4
.L_17:
        /*0034*/ 	.word	index@(_Z17calcMagnetizationPcPiiiiS0_)
        /*0038*/ 	.word	0x0000001a


	//----- nvinfo : EIATTR_FRAME_SIZE
	.align		4
.L_18:
        /*003c*/ 	.byte	0x04, 0x11
        /*003e*/ 	.short	(.L_20 - .L_19)
	.align		4
.L_19:
        /*0040*/ 	.word	index@(_Z17calcMagnetizationPcPiiiiS0_)
        /*0044*/ 	.word	0x00000000


	//----- nvinfo : EIATTR_REGCOUNT
	.align		4
.L_20:
        /*0048*/ 	.byte	0x04, 0x2f
        /*004a*/ 	.short	(.L_22 - .L_21)
	.align		4
.L_21:
        /*004c*/ 	.word	index@(_Z20initializePopulationP24curandStatePhilox4_32_10Pcii)
        /*0050*/ 	.word	0x00000014


	//----- nvinfo : EIATTR_FRAME_SIZE
	.align		4
.L_22:
        /*0054*/ 	.byte	0x04, 0x11
        /*0056*/ 	.short	(.L_24 - .L_23)
	.align		4
.L_23:
        /*0058*/ 	.word	index@(_Z20initializePopulationP24curandStatePhilox4_32_10Pcii)
        /*005c*/ 	.word	0x00000000


	//----- nvinfo : EIATTR_REGCOUNT
	.align		4
.L_24:
        /*0060*/ 	.byte	0x04, 0x2f
        /*0062*/ 	.short	(.L_26 - .L_25)
	.align		4
.L_25:
        /*0064*/ 	.word	index@(_Z14updateReplicasPcPiS0_i)
        /*0068*/ 	.word	0x0000001a


	//----- nvinfo : EIATTR_FRAME_SIZE
	.align		4
.L_26:
        /*006c*/ 	.byte	0x04, 0x11
        /*006e*/ 	.short	(.L_28 - .L_27)
	.align		4
.L_27:
        /*0070*/ 	.word	index@(_Z14updateReplicasPcPiS0_i)
        /*0074*/ 	.word	0x00000000


	//----- nvinfo : EIATTR_REGCOUNT
	.align		4
.L_28:
        /*0078*/ 	.byte	0x04, 0x2f
        /*007a*/ 	.short	(.L_30 - .L_29)
	.align		4
.L_29:
        /*007c*/ 	.word	index@(_Z12setup_kernelP24curandStatePhilox4_32_10i)
        /*0080*/ 	.word	0x00000016


	//----- nvinfo : EIATTR_FRAME_SIZE
	.align		4
.L_30:
        /*0084*/ 	.byte	0x04, 0x11
        /*0086*/ 	.short	(.L_32 - .L_31)
	.align		4
.L_31:
        /*0088*/ 	.word	index@(_Z12setup_kernelP24curandStatePhilox4_32_10i)
        /*008c*/ 	.word	0x00000000


	//----- nvinfo : EIATTR_MIN_STACK_SIZE
	.align		4
.L_32:
        /*0090*/ 	.byte	0x04, 0x12
        /*0092*/ 	.short	(.L_34 - .L_33)
	.align		4
.L_33:
        /*0094*/ 	.word	index@(_Z12setup_kernelP24curandStatePhilox4_32_10i)
        /*0098*/ 	.word	0x00000000


	//----- nvinfo : EIATTR_MIN_STACK_SIZE
	.align		4
.L_34:
        /*009c*/ 	.byte	0x04, 0x12
        /*009e*/ 	.short	(.L_36 - .L_35)
	.align		4
.L_35:
        /*00a0*/ 	.word	index@(_Z14updateReplicasPcPiS0_i)
        /*00a4*/ 	.word	0x00000000


	//----- nvinfo : EIATTR_MIN_STACK_SIZE
	.align		4
.L_36:
        /*00a8*/ 	.byte	0x04, 0x12
        /*00aa*/ 	.short	(.L_38 - .L_37)
	.align		4
.L_37:
        /*00ac*/ 	.word	index@(_Z20initializePopulationP24curandStatePhilox4_32_10Pcii)
        /*00b0*/ 	.word	0x00000000


	//----- nvinfo : EIATTR_MIN_STACK_SIZE
	.align		4
.L_38:
        /*00b4*/ 	.byte	0x04, 0x12
        /*00b6*/ 	.short	(.L_40 - .L_39)
	.align		4
.L_39:
        /*00b8*/ 	.word	index@(_Z17calcMagnetizationPcPiiiiS0_)
        /*00bc*/ 	.word	0x00000000


	//----- nvinfo : EIATTR_MIN_STACK_SIZE
	.align		4
.L_40:
        /*00c0*/ 	.byte	0x04, 0x12
        /*00c2*/ 	.short	(.L_42 - .L_41)
	.align		4
.L_41:
        /*00c4*/ 	.word	index@(_Z11equilibrateP24curandStatePhilox4_32_10PcPiiiiiiiiib)
        /*00c8*/ 	.word	0x00000000


	//----- nvinfo : EIATTR_MIN_STACK_SIZE
	.align		4
.L_42:
        /*00cc*/ 	.byte	0x04, 0x12
        /*00ce*/ 	.short	(.L_44 - .L_43)
	.align		4
.L_43:
        /*00d0*/ 	.word	index@(_Z12deviceEnergyPcPiiiii)
        /*00d4*/ 	.word	0x00000000
.L_44:


//--------------------- .nv.compat                --------------------------
	.section	.nv.compat,"",@"SHT_CUDA_COMPAT_INFO"
	.align	4
        /*0000*/ 	.byte	0x02, 0x09, 0x00, 0x00, 0x02, 0x02, 0x01, 0x00, 0x02, 0x05, 0x05, 0x00, 0x03, 0x07, 0x01, 0x01
        /*0010*/ 	.byte	0x02, 0x03, 0x00, 0x00, 0x02, 0x06, 0x01, 0x00, 0x04, 0x0b, 0x08, 0x00, 0x09, 0x00, 0x00, 0x00
        /*0020*/ 	.byte	0x00, 0x00, 0x00, 0x00


//--------------------- .nv.info._Z12setup_kernelP24curandStatePhilox4_32_10i --------------------------
	.section	.nv.info._Z12setup_kernelP24curandStatePhilox4_32_10i,"",@"SHT_CUDA_INFO"
	.sectionflags	@""
	.align	4


	//----- nvinfo : EIATTR_CUDA_API_VERSION
	.align		4
        /*0000*/ 	.byte	0x04, 0x37
        /*0002*/ 	.short	(.L_46 - .L_45)
.L_45:
        /*0004*/ 	.word	0x00000082


	//----- nvinfo : EIATTR_KPARAM_INFO
	.align		4
.L_46:
        /*0008*/ 	.byte	0x04, 0x17
        /*000a*/ 	.short	(.L_48 - .L_47)
.L_47:
        /*000c*/ 	.word	0x00000000
        /*0010*/ 	.short	0x0001
        /*0012*/ 	.short	0x0008
        /*0014*/ 	.byte	0x00, 0xf0, 0x11, 0x00


	//----- nvinfo : EIATTR_KPARAM_INFO
	.align		4
.L_48:
        /*0018*/ 	.byte	0x04, 0x17
        /*001a*/ 	.short	(.L_50 - .L_49)
.L_49:
        /*001c*/ 	.word	0x00000000
        /*0020*/ 	.short	0x0000
        /*0022*/ 	.short	0x0000
        /*0024*/ 	.byte	0x00, 0xf5, 0x21, 0x00


	//----- nvinfo : EIATTR_SPARSE_MMA_MASK
	.align		4
.L_50:
        /*0028*/ 	.byte	0x03, 0x50
        /*002a*/ 	.short	0x0000


	//----- nvinfo : EIATTR_MAXREG_COUNT
	.align		4
        /*002c*/ 	.byte	0x03, 0x1b
        /*002e*/ 	.short	0x00ff


	//----- nvinfo : EIATTR_MERCURY_ISA_VERSION
	.align		4
        /*0030*/ 	.byte	0x03, 0x5f
        /*0032*/ 	.short	0x0101


	//----- nvinfo : EIATTR_VRC_CTA_INIT_COUNT
	.align		4
        /*0034*/ 	.byte	0x02, 0x4a
	.zero		1
	.zero		1


	//----- nvinfo : EIATTR_EXIT_INSTR_OFFSETS
	.align		4
        /*0038*/ 	.byte	0x04, 0x1c
        /*003a*/ 	.short	(.L_52 - .L_51)


	//   ....[0]....
.L_51:
        /*003c*/ 	.word	0x000004d0


	//----- nvinfo : EIATTR_CBANK_PARAM_SIZE
	.align		4
.L_52:
        /*0040*/ 	.byte	0x03, 0x19
        /*0042*/ 	.short	0x000c


	//----- nvinfo : EIATTR_PARAM_CBANK
	.align		4
        /*0044*/ 	.byte	0x04, 0x0a
        /*0046*/ 	.short	(.L_54 - .L_53)
	.align		4
.L_53:
        /*0048*/ 	.word	index@(.nv.constant0._Z12setup_kernelP24curandStatePhilox4_32_10i)
        /*004c*/ 	.short	0x0380
        /*004e*/ 	.short	0x000c


	//----- nvinfo : EIATTR_SW_WAR
	.align		4
.L_54:
        /*0050*/ 	.byte	0x04, 0x36
        /*0052*/ 	.short	(.L_56 - .L_55)
.L_55:
        /*0054*/ 	.word	0x00000008
.L_56:


//--------------------- .nv.info._Z14updateReplicasPcPiS0_i --------------------------
	.section	.nv.info._Z14updateReplicasPcPiS0_i,"",@"SHT_CUDA_INFO"
	.sectionflags	@""
	.align	4


	//----- nvinfo : EIATTR_CUDA_API_VERSION
	.align		4
        /*0000*/ 	.byte	0x04, 0x37
        /*0002*/ 	.short	(.L_58 - .L_57)
.L_57:
        /*0004*/ 	.word	0x00000082


	//----- nvinfo : EIATTR_KPARAM_INFO
	.align		4
.L_58:
        /*0008*/ 	.byte	0x04, 0x17
        /*000a*/ 	.short	(.L_60 - .L_59)
.L_59:
        /*000c*/ 	.word	0x00000000
        /*0010*/ 	.short	0x0003
        /*0012*/ 	.short	0x0018
        /*0014*/ 	.byte	0x00, 0xf0, 0x11, 0x00


	//----- nvinfo : EIATTR_KPARAM_INFO
	.align		4
.L_60:
        /*0018*/ 	.byte	0x04, 0x17
        /*001a*/ 	.short	(.L_62 - .L_61)
.L_61:
        /*001c*/ 	.word	0x00000000
        /*0020*/ 	.short	0x0002
        /*0022*/ 	.short	0x0010
        /*0024*/ 	.byte	0x00, 0xf5, 0x21, 0x00


	//----- nvinfo : EIATTR_KPARAM_INFO
	.align		4
.L_62:
        /*0028*/ 	.byte	0x04, 0x17
        /*002a*/ 	.short	(.L_64 - .L_63)
.L_63:
        /*002c*/ 	.word	0x00000000
        /*0030*/ 	.short	0x0001
        /*0032*/ 	.short	0x0008
        /*0034*/ 	.byte	0x00, 0xf5, 0x21, 0x00


	//----- nvinfo : EIATTR_KPARAM_INFO
	.align		4
.L_64:
        /*0038*/ 	.byte	0x04, 0x17
        /*003a*/ 	.short	(.L_66 - .L_65)
.L_65:
        /*003c*/ 	.word	0x00000000
        /*0040*/ 	.short	0x0000
        /*0042*/ 	.short	0x0000
        /*0044*/ 	.byte	0x00, 0xf5, 0x21, 0x00


	//----- nvinfo : EIATTR_SPARSE_MMA_MASK
	.align		4
.L_66:
        /*0048*/ 	.byte	0x03, 0x50
        /*004a*/ 	.short	0x0000


	//----- nvinfo : EIATTR_MAXREG_COUNT
	.align		4
        /*004c*/ 	.byte	0x03, 0x1b
        /*004e*/ 	.short	0x00ff


	//----- nvinfo : EIATTR_MERCURY_ISA_VERSION
	.align		4
        /*0050*/ 	.byte	0x03, 0x5f
        /*0052*/ 	.short	0x0101


	//----- nvinfo : EIATTR_VRC_CTA_INIT_COUNT
	.align		4
        /*0054*/ 	.byte	0x02, 0x4a
	.zero		1
	.zero		1


	//----- nvinfo : EIATTR_EXIT_INSTR_OFFSETS
	.align		4
        /*0058*/ 	.byte	0x04, 0x1c
        /*005a*/ 	.short	(.L_68 - .L_67)


	//   ....[0]....
.L_67:
        /*005c*/ 	.word	0x000000a0


	//   ....[1]....
        /*0060*/ 	.word	0x000008d0


	//----- nvinfo : EIATTR_CBANK_PARAM_SIZE
	.align		4
.L_68:
        /*0064*/ 	.byte	0x03, 0x19
        /*0066*/ 	.short	0x001c


	//----- nvinfo : EIATTR_PARAM_CBANK
	.align		4
        /*0068*/ 	.byte	0x04, 0x0a
        /*006a*/ 	.short	(.L_70 - .L_69)
	.align		4
.L_69:
        /*006c*/ 	.word	index@(.nv.constant0._Z14updateReplicasPcPiS0_i)
        /*0070*/ 	.short	0x0380
        /*0072*/ 	.short	0x001c


	//----- nvinfo : EIATTR_SW_WAR
	.align		4
.L_70:
        /*0074*/ 	.byte	0x04, 0x36
        /*0076*/ 	.short	(.L_72 - .L_71)
.L_71:
        /*0078*/ 	.word	0x00000008
.L_72:


//--------------------- .nv.info._Z20initializePopulationP24curandStatePhilox4_32_10Pcii --------------------------
	.section	.nv.info._Z20initializePopulationP24curandStatePhilox4_32_10Pcii,"",@"SHT_CUDA_INFO"
	.sectionflags	@""
	.align	4


	//----- nvinfo : EIATTR_CUDA_API_VERSION
	.align		4
        /*0000*/ 	.byte	0x04, 0x37
        /*0002*/ 	.short	(.L_74 - .L_73)
.L_73:
        /*0004*/ 	.word	0x00000082


	//----- nvinfo : EIATTR_KPARAM_INFO
	.align		4
.L_74:
        /*0008*/ 	.byte	0x04, 0x17
        /*000a*/ 	.short	(.L_76 - .L_75)
.L_75:
        /*000c*/ 	.word	0x00000000
        /*0010*/ 	.short	0x0003
        /*0012*/ 	.short	0x0014
        /*0014*/ 	.byte	0x00, 0xf0, 0x11, 0x00


	//----- nvinfo : EIATTR_KPARAM_INFO
	.align		4
.L_76:
        /*0018*/ 	.byte	0x04, 0x17
        /*001a*/ 	.short	(.L_78 - .L_77)
.L_77:
        /*001c*/ 	.word	0x00000000
        /*0020*/ 	.short	0x0002
        /*0022*/ 	.short	0x0010
        /*0024*/ 	.byte	0x00, 0xf0, 0x11, 0x00


	//----- nvinfo : EIATTR_KPARAM_INFO
	.align		4
.L_78:
        /*0028*/ 	.byte	0x04, 0x17
        /*002a*/ 	.short	(.L_80 - .L_79)
.L_79:
        /*002c*/ 	.word	0x00000000
        /*0030*/ 	.short	0x0001
        /*0032*/ 	.short	0x0008
        /*0034*/ 	.byte	0x00, 0xf5, 0x21, 0x00


	//----- nvinfo : EIATTR_KPARAM_INFO
	.align		4
.L_80:
        /*0038*/ 	.byte	0x04, 0x17
        /*003a*/ 	.short	(.L_82 - .L_81)
.L_81:
        /*003c*/ 	.word	0x00000000
        /*0040*/ 	.short	0x0000
        /*0042*/ 	.short	0x0000
        /*0044*/ 	.byte	0x00, 0xf5, 0x21, 0x00


	//----- nvinfo : EIATTR_SPARSE_MMA_MASK
	.align		4
.L_82:
        /*0048*/ 	.byte	0x03, 0x50
        /*004a*/ 	.short	0x0000


	//----- nvinfo : EIATTR_MAXREG_COUNT
	.align		4
        /*004c*/ 	.byte	0x03, 0x1b
        /*004e*/ 	.short	0x00ff


	//----- nvinfo : EIATTR_MERCURY_ISA_VERSION
	.align		4
        /*0050*/ 	.byte	0x03, 0x5f
        /*0052*/ 	.short	0x0101


	//----- nvinfo : EIATTR_VRC_CTA_INIT_COUNT
	.align		4
        /*0054*/ 	.byte	0x02, 0x4a
	.zero		1
	.zero		1


	//----- nvinfo : EIATTR_EXIT_INSTR_OFFSETS
	.align		4
        /*0058*/ 	.byte	0x04, 0x1c
        /*005a*/ 	.short	(.L_84 - .L_83)


	//   ....[0]....
.L_83:
        /*005c*/ 	.word	0x00000030


	//   ....[1]....
        /*0060*/ 	.word	0x000008b0


	//----- nvinfo : EIATTR_INDIRECT_BRANCH_TARGETS
	.align		4
.L_84:
        /*0064*/ 	.byte	0x04, 0x34
        /*0066*/ 	.short	(.L_86 - .L_85)


	//   ....[0]....
.L_85:
        /*0068*/ 	.word	.L_x_50@srel
        /*006c*/ 	.short	0x0
        /*006e*/ 	.short	0x0
        /*0070*/ 	.word	0x3
        /*0074*/ 	.word	.L_x_51@srel
        /*0078*/ 	.word	.L_x_52@srel
        /*007c*/ 	.word	.L_x_53@srel


	//----- nvinfo : EIATTR_CRS_STACK_SIZE
	.align		4
.L_86:
        /*0080*/ 	.byte	0x04, 0x1e
        /*0082*/ 	.short	(.L_88 - .L_87)
.L_87:
        /*0084*/ 	.word	0x00000000


	//----- nvinfo : EIATTR_CBANK_PARAM_SIZE
	.align		4
.L_88:
        /*0088*/ 	.byte	0x03, 0x19
        /*008a*/ 	.short	0x0018


	//----- nvinfo : EIATTR_PARAM_CBANK
	.align		4
        /*008c*/ 	.byte	0x04, 0x0a
        /*008e*/ 	.short	(.L_90 - .L_89)
	.align		4
.L_89:
        /*0090*/ 	.word	index@(.nv.constant0._Z20initializePopulationP24curandStatePhilox4_32_10Pcii)
        /*0094*/ 	.short	0x0380
        /*0096*/ 	.short	0x0018


	//----- nvinfo : EIATTR_SW_WAR
	.align		4
.L_90:
        /*0098*/ 	.byte	0x04, 0x36
        /*009a*/ 	.short	(.L_92 - .L_91)
.L_91:
        /*009c*/ 	.word	0x00000008
.L_92:


//--------------------- .nv.info._Z17calcMagnetizationPcPiiiiS0_ --------------------------
	.section	.nv.info._Z17calcMagnetizationPcPiiiiS0_,"",@"SHT_CUDA_INFO"
	.sectionflags	@""
	.align	4


	//----- nvinfo : EIATTR_CUDA_API_VERSION
	.align		4
        /*0000*/ 	.byte	0x04, 0x37
        /*0002*/ 	.short	(.L_94 - .L_93)
.L_93:
        /*0004*/ 	.word	0x00000082


	//----- nvinfo : EIATTR_KPARAM_INFO
	.align		4
.L_94:
        /*0008*/ 	.byte	0x04, 0x17
        /*000a*/ 	.short	(.L_96 - .L_95)
.L_95:
        /*000c*/ 	.word	0x00000000
        /*0010*/ 	.short	0x0005
        /*0012*/ 	.short	0x0020
        /*0014*/ 	.byte	0x00, 0xf5, 0x21, 0x00


	//----- nvinfo : EIATTR_KPARAM_INFO
	.align		4
.L_96:
        /*0018*/ 	.byte	0x04, 0x17
        /*001a*/ 	.short	(.L_98 - .L_97)
.L_97:
        /*001c*/ 	.word	0x00000000
        /*0020*/ 	.short	0x0004
        /*0022*/ 	.short	0x0018
        /*0024*/ 	.byte	0x00, 0xf0, 0x11, 0x00


	//----- nvinfo : EIATTR_KPARAM_INFO
	.align		4
.L_98:
        /*0028*/ 	.byte	0x04, 0x17
        /*002a*/ 	.short	(.L_100 - .L_99)
.L_99:
        /*002c*/ 	.word	0x00000000
        /*0030*/ 	.short	0x0003
        /*0032*/ 	.short	0x0014
        /*0034*/ 	.byte	0x00, 0xf0, 0x11, 0x00


	//----- nvinfo : EIATTR_KPARAM_INFO
	.align		4
.L_100:
        /*0038*/ 	.byte	0x04, 0x17
        /*003a*/ 	.short	(.L_102 - .L_101)
.L_101:
        /*003c*/ 	.word	0x00000000
        /*0040*/ 	.short	0x0002
        /*0042*/ 	.short	0x0010
        /*0044*/ 	.byte	0x00, 0xf0, 0x11, 0x00


	//----- nvinfo : EIATTR_KPARAM_INFO
	.align		4
.L_102:
        /*0048*/ 	.byte	0x04, 0x17
        /*004a*/ 	.short	(.L_104 - .L_103)
.L_103:
        /*004c*/ 	.word	0x00000000
        /*0050*/ 	.short	0x0001
        /*0052*/ 	.short	0x0008
        /*0054*/ 	.byte	0x00, 0xf5, 0x21, 0x00


	//----- nvinfo : EIATTR_KPARAM_INFO
	.align		4
.L_104:
        /*0058*/ 	.byte	0x04, 0x17
        /*005a*/ 	.short	(.L_106 - .L_105)
.L_105:
        /*005c*/ 	.word	0x00000000
        /*0060*/ 	.short	0x0000
        /*0062*/ 	.short	0x0000
        /*0064*/ 	.byte	0x00, 0xf5, 0x21, 0x00


	//----- nvinfo : EIATTR_SPARSE_MMA_MASK
	.align		4
.L_106:
        /*0068*/ 	.byte	0x03, 0x50
        /*006a*/ 	.short	0x0000


	//----- nvinfo : EIATTR_MAXREG_COUNT
	.align		4
        /*006c*/ 	.byte	0x03, 0x1b
        /*006e*/ 	.short	0x00ff


	//----- nvinfo : EIATTR_MERCURY_ISA_VERSION
	.align		4
        /*0070*/ 	.byte	0x03, 0x5f
        /*0072*/ 	.short	0x0101


	//----- nvinfo : EIATTR_VRC_CTA_INIT_COUNT
	.align		4
        /*0074*/ 	.byte	0x02, 0x4a
	.zero		1
	.zero		1


	//----- nvinfo : EIATTR_EXIT_INSTR_OFFSETS
	.align		4
        /*0078*/ 	.byte	0x04, 0x1c
        /*007a*/ 	.short	(.L_108 - .L_107)


	//   ....[0]....
.L_107:
        /*007c*/ 	.word	0x000000b0


	//   ....[1]....
        /*0080*/ 	.word	0x000009d0


	//----- nvinfo : EIATTR_CBANK_PARAM_SIZE
	.align		4
.L_108:
        /*0084*/ 	.byte	0x03, 0x19
        /*0086*/ 	.short	0x0028


	//----- nvinfo : EIATTR_PARAM_CBANK
	.align		4
        /*0088*/ 	.byte	0x04, 0x0a
        /*008a*/ 	.short	(.L_110 - .L_109)
	.align		4
.L_109:
        /*008c*/ 	.word	index@(.nv.constant0._Z17calcMagnetizationPcPiiiiS0_)
        /*0090*/ 	.short	0x0380
        /*0092*/ 	.short	0x0028


	//----- nvinfo : EIATTR_SW_WAR
	.align		4
.L_110:
        /*0094*/ 	.byte	0x04, 0x36
        /*0096*/ 	.short	(.L_112 - .L_111)
.L_111:
        /*0098*/ 	.word	0x00000008
.L_112:


//--------------------- .nv.info._Z11equilibrateP24curandStatePhilox4_32_10PcPiiiiiiiiib --------------------------
	.section	.nv.info._Z11equilibrateP24curandStatePhilox4_32_10PcPiiiiiiiiib,"",@"SHT_CUDA_INFO"
	.sectionflags	@""
	.align	4


	//----- nvinfo : EIATTR_CUDA_API_VERSION
	.align		4
        /*0000*/ 	.byte	0x04, 0x37
        /*0002*/ 	.short	(.L_114 - .L_113)
.L_113:
        /*0004*/ 	.word	0x00000082


	//----- nvinfo : EIATTR_KPARAM_INFO
	.align		4
.L_114:
        /*0008*/ 	.byte	0x04, 0x17
        /*000a*/ 	.short	(.L_116 - .L_115)
.L_115:
        /*000c*/ 	.word	0x00000000
        /*0010*/ 	.short	0x000b
        /*0012*/ 	.short	0x0038
        /*0014*/ 	.byte	0x00, 0xf0, 0x05, 0x00


	//----- nvinfo : EIATTR_KPARAM_INFO
	.align		4
.L_116:
        /*0018*/ 	.byte	0x04, 0x17
        /*001a*/ 	.short	(.L_118 - .L_117)
.L_117:
        /*001c*/ 	.word	0x00000000
        /*0020*/ 	.short	0x000a
        /*0022*/ 	.short	0x0034
        /*0024*/ 	.byte	0x00, 0xf0, 0x11, 0x00


	//----- nvinfo : EIATTR_KPARAM_INFO
	.align		4
.L_118:
        /*0028*/ 	.byte	0x04, 0x17
        /*002a*/ 	.short	(.L_120 - .L_119)
.L_119:
        /*002c*/ 	.word	0x00000000
        /*0030*/ 	.short	0x0009
        /*0032*/ 	.short	0x0030
        /*0034*/ 	.byte	0x00, 0xf0, 0x11, 0x00


	//----- nvinfo : EIATTR_KPARAM_INFO
	.align		4
.L_120:
        /*0038*/ 	.byte	0x04, 0x17
        /*003a*/ 	.short	(.L_122 - .L_121)
.L_121:
        /*003c*/ 	.word	0x00000000
        /*0040*/ 	.short	0x0008
        /*0042*/ 	.short	0x002c
        /*0044*/ 	.byte	0x00, 0xf0, 0x11, 0x00


	//----- nvinfo : EIATTR_KPARAM_INFO
	.align		4
.L_122:
        /*0048*/ 	.byte	0x04, 0x17
        /*004a*/ 	.short	(.L_124 - .L_123)
.L_123:
        /*004c*/ 	.word	0x00000000
        /*0050*/ 	.short	0x0007
        /*0052*/ 	.short	0x0028
        /*0054*/ 	.byte	0x00, 0xf0, 0x11, 0x00


	//----- nvinfo : EIATTR_KPARAM_INFO
	.align		4
.L_124:
        /*0058*/ 	.byte	0x04, 0x17
        /*005a*/ 	.short	(.L_126 - .L_125)
.L_125:
        /*005c*/ 	.word	0x00000000
        /*0060*/ 	.short	0x0006
        /*0062*/ 	.short	0x0024
        /*0064*/ 	.byte	0x00, 0xf0, 0x11, 0x00


	//----- nvinfo : EIATTR_KPARAM_INFO
	.align		4
.L_126:
        /*0068*/ 	.byte	0x04, 0x17
        /*006a*/ 	.short	(.L_128 - .L_127)
.L_127:
        /*006c*/ 	.word	0x00000000
        /*0070*/ 	.short	0x0005
        /*0072*/ 	.short	0x0020
        /*0074*/ 	.byte	0x00, 0xf0, 0x11, 0x00


	//----- nvinfo : EIATTR_KPARAM_INFO
	.align		4
.L_128:
        /*0078*/ 	.byte	0x04, 0x17
        /*007a*/ 	.short	(.L_130 - .L_129)
.L_129:
        /*007c*/ 	.word	0x00000000
        /*0080*/ 	.short	0x0004
        /*0082*/ 	.short	0x001c
        /*0084*/ 	.byte	0x00, 0xf0, 0x11, 0x00


	//----- nvinfo : EIATTR_KPARAM_INFO
	.align		4
.L_130:
        /*0088*/ 	.byte	0x04, 0x17
        /*008a*/ 	.short	(.L_132 - .L_131)
.L_131:
        /*008c*/ 	.word	0x00000000
        /*0090*/ 	.short	0x0003
        /*0092*/ 	.short	0x0018
        /*0094*/ 	.byte	0x00, 0xf0, 0x11, 0x00


	//----- nvinfo : EIATTR_KPARAM_INFO
	.align		4
.L_132:
        /*0098*/ 	.byte	0x04, 0x17
        /*009a*/ 	.short	(.L_134 - .L_133)
.L_133:
        /*009c*/ 	.word	0x00000000
        /*00a0*/ 	.short	0x0002
        /*00a2*/ 	.short	0x0010
        /*00a4*/ 	.byte	0x00, 0xf5, 0x21, 0x00


	//----- nvinfo : EIATTR_KPARAM_INFO
	.align		4
.L_134:
        /*00a8*/ 	.byte	0x04, 0x17
        /*00aa*/ 	.short	(.L_136 - .L_135)
.L_135:
        /*00ac*/ 	.word	0x00000000
        /*00b0*/ 	.short	0x0001
        /*00b2*/ 	.short	0x0008
        /*00b4*/ 	.byte	0x00, 0xf5, 0x21, 0x00


	//----- nvinfo : EIATTR_KPARAM_INFO
	.align		4
.L_136:
        /*00b8*/ 	.byte	0x04, 0x17
        /*00ba*/ 	.short	(.L_138 - .L_137)
.L_137:
        /*00bc*/ 	.word	0x00000000
        /*00c0*/ 	.short	0x0000
        /*00c2*/ 	.short	0x0000
        /*00c4*/ 	.byte	0x00, 0xf5, 0x21, 0x00


	//----- nvinfo : EIATTR_SPARSE_MMA_MASK
	.align		4
.L_138:
        /*00c8*/ 	.byte	0x03, 0x50
        /*00ca*/ 	.short	0x0000


	//----- nvinfo : EIATTR_MAXREG_COUNT
	.align		4
        /*00cc*/ 	.byte	0x03, 0x1b
        /*00ce*/ 	.short	0x00ff


	//----- nvinfo : EIATTR_MERCURY_ISA_VERSION
	.align		4
        /*00d0*/ 	.byte	0x03, 0x5f
        /*00d2*/ 	.short	0x0101


	//----- nvinfo : EIATTR_VRC_CTA_INIT_COUNT
	.align		4
        /*00d4*/ 	.byte	0x02, 0x4a
	.zero		1
	.zero		1


	//----- nvinfo : EIATTR_EXIT_INSTR_OFFSETS
	.align		4
        /*00d8*/ 	.byte	0x04, 0x1c
        /*00da*/ 	.short	(.L_140 - .L_139)


	//   ....[0]....
.L_139:
        /*00dc*/ 	.word	0x00001640


	//   ....[1]....
        /*00e0*/ 	.word	0x00002f70


	//----- nvinfo : EIATTR_INDIRECT_BRANCH_TARGETS
	.align		4
.L_140:
        /*00e4*/ 	.byte	0x04, 0x34
        /*00e6*/ 	.short	(.L_142 - .L_141)


	//   ....[0]....
.L_141:
        /*00e8*/ 	.word	.L_x_54@srel
        /*00ec*/ 	.short	0x0
        /*00ee*/ 	.short	0x0
        /*00f0*/ 	.word	0x3
        /*00f4*/ 	.word	.L_x_55@srel
        /*00f8*/ 	.word	.L_x_56@srel
        /*00fc*/ 	.word	.L_x_57@srel


	//   ....[1]....
        /*0100*/ 	.word	.L_x_58@srel
        /*0104*/ 	.short	0x0
        /*0106*/ 	.short	0x0
        /*0108*/ 	.word	0x3
        /*010c*/ 	.word	.L_x_59@srel
        /*0110*/ 	.word	.L_x_60@srel
        /*0114*/ 	.word	.L_x_61@srel


	//----- nvinfo : EIATTR_CRS_STACK_SIZE
	.align		4
.L_142:
        /*0118*/ 	.byte	0x04, 0x1e
        /*011a*/ 	.short	(.L_144 - .L_143)
.L_143:
        /*011c*/ 	.word	0x00000000


	//----- nvinfo : EIATTR_CBANK_PARAM_SIZE
	.align		4
.L_144:
        /*0120*/ 	.byte	0x03, 0x19
        /*0122*/ 	.short	0x0039


	//----- nvinfo : EIATTR_PARAM_CBANK
	.align		4
        /*0124*/ 	.byte	0x04, 0x0a
        /*0126*/ 	.short	(.L_146 - .L_145)
	.align		4
.L_145:
        /*0128*/ 	.word	index@(.nv.constant0._Z11equilibrateP24curandStatePhilox4_32_10PcPiiiiiiiiib)
        /*012c*/ 	.short	0x0380
        /*012e*/ 	.short	0x0039


	//----- nvinfo : EIATTR_SW_WAR
	.align		4
.L_146:
        /*0130*/ 	.byte	0x04, 0x36
        /*0132*/ 	.short	(.L_148 - .L_147)
.L_147:
        /*0134*/ 	.word	0x00000008
.L_148:


//--------------------- .nv.info._Z12deviceEnergyPcPiiiii --------------------------
	.section	.nv.info._Z12deviceEnergyPcPiiiii,"",@"SHT_CUDA_INFO"
	.sectionflags	@""
	.align	4


	//----- nvinfo : EIATTR_CUDA_API_VERSION
	.align		4
        /*0000*/ 	.byte	0x04, 0x37
        /*0002*/ 	.short	(.L_150 - .L_149)
.L_149:
        /*0004*/ 	.word	0x00000082


	//----- nvinfo : EIATTR_KPARAM_INFO
	.align		4
.L_150:
        /*0008*/ 	.byte	0x04, 0x17
        /*000a*/ 	.short	(.L_152 - .L_151)
.L_151:
        /*000c*/ 	.word	0x00000000
        /*0010*/ 	.short	0x0005
        /*0012*/ 	.short	0x001c
        /*0014*/ 	.byte	0x00, 0xf0, 0x11, 0x00


	//----- nvinfo : EIATTR_KPARAM_INFO
	.align		4
.L_152:
        /*0018*/ 	.byte	0x04, 0x17
        /*001a*/ 	.short	(.L_154 - .L_153)
.L_153:
        /*001c*/ 	.word	0x00000000
        /*0020*/ 	.short	0x0004
        /*0022*/ 	.short	0x0018
        /*0024*/ 	.byte	0x00, 0xf0, 0x11, 0x00


	//----- nvinfo : EIATTR_KPARAM_INFO
	.align		4
.L_154:
        /*0028*/ 	.byte	0x04, 0x17
        /*002a*/ 	.short	(.L_156 - .L_155)
.L_155:
        /*002c*/ 	.word	0x00000000
        /*0030*/ 	.short	0x0003
        /*0032*/ 	.short	0x0014
        /*0034*/ 	.byte	0x00, 0xf0, 0x11, 0x00


	//----- nvinfo : EIATTR_KPARAM_INFO
	.align		4
.L_156:
        /*0038*/ 	.byte	0x04, 0x17
        /*003a*/ 	.short	(.L_158 - .L_157)
.L_157:
        /*003c*/ 	.word	0x00000000
        /*0040*/ 	.short	0x0002
        /*0042*/ 	.short	0x0010
        /*0044*/ 	.byte	0x00, 0xf0, 0x11, 0x00


	//----- nvinfo : EIATTR_KPARAM_INFO
	.align		4
.L_158:
        /*0048*/ 	.byte	0x04, 0x17
        /*004a*/ 	.short	(.L_160 - .L_159)
.L_159:
        /*004c*/ 	.word	0x00000000
        /*0050*/ 	.short	0x0001
        /*0052*/ 	.short	0x0008
        /*0054*/ 	.byte	0x00, 0xf5, 0x21, 0x00


	//----- nvinfo : EIATTR_KPARAM_INFO
	.align		4
.L_160:
        /*0058*/ 	.byte	0x04, 0x17
        /*005a*/ 	.short	(.L_162 - .L_161)
.L_161:
        /*005c*/ 	.word	0x00000000
        /*0060*/ 	.short	0x0000
        /*0062*/ 	.short	0x0000
        /*0064*/ 	.byte	0x00, 0xf5, 0x21, 0x00


	//----- nvinfo : EIATTR_SPARSE_MMA_MASK
	.align		4
.L_162:
        /*0068*/ 	.byte	0x03, 0x50
        /*006a*/ 	.short	0x0000


	//----- nvinfo : EIATTR_MAXREG_COUNT
	.align		4
        /*006c*/ 	.byte	0x03, 0x1b
        /*006e*/ 	.short	0x00ff


	//----- nvinfo : EIATTR_MERCURY_ISA_VERSION
	.align		4
        /*0070*/ 	.byte	0x03, 0x5f
        /*0072*/ 	.short	0x0101


	//----- nvinfo : EIATTR_VRC_CTA_INIT_COUNT
	.align		4
        /*0074*/ 	.byte	0x02, 0x4a
	.zero		1
	.zero		1


	//----- nvinfo : EIATTR_EXIT_INSTR_OFFSETS
	.align		4
        /*0078*/ 	.byte	0x04, 0x1c
        /*007a*/ 	.short	(.L_164 - .L_163)


	//   ....[0]....
.L_163:
        /*007c*/ 	.word	0x00001680


	//----- nvinfo : EIATTR_CBANK_PARAM_SIZE
	.align		4
.L_164:
        /*0080*/ 	.byte	0x03, 0x19
        /*0082*/ 	.short	0x0020


	//----- nvinfo : EIATTR_PARAM_CBANK
	.align		4
        /*0084*/ 	.byte	0x04, 0x0a
        /*0086*/ 	.short	(.L_166 - .L_165)
	.align		4
.L_165:
        /*0088*/ 	.word	index@(.nv.constant0._Z12deviceEnergyPcPiiiii)
        /*008c*/ 	.short	0x0380
        /*008e*/ 	.short	0x0020


	//----- nvinfo : EIATTR_SW_WAR
	.align		4
.L_166:
        /*0090*/ 	.byte	0x04, 0x36
        /*0092*/ 	.short	(.L_168 - .L_167)
.L_167:
        /*0094*/ 	.word	0x00000008
.L_168:


//--------------------- .nv.callgraph             --------------------------
	.section	.nv.callgraph,"",@"SHT_CUDA_CALLGRAPH"
	.align	4
	.sectionentsize	8
	.align		4
        /*0000*/ 	.word	0x00000000
	.align		4
        /*0004*/ 	.word	0xffffffff
	.align		4
        /*0008*/ 	.word	0x00000000
	.align		4
        /*000c*/ 	.word	0xfffffffe
	.align		4
        /*0010*/ 	.word	0x00000000
	.align		4
        /*0014*/ 	.word	0xfffffffd
	.align		4
        /*0018*/ 	.word	0x00000000
	.align		4
        /*001c*/ 	.word	0xfffffffc


//--------------------- .nv.constant4             --------------------------
	.section	.nv.constant4,"a",@progbits
	.align	8
	.align		8
.nv.constant4:
        /*0000*/ 	.dword	precalc_xorwow_matrix
	.align		8
        /*0008*/ 	.dword	precalc_xorwow_offset_matrix
	.align		8
        /*0010*/ 	.dword	mrg32k3aM1
	.align		8
        /*0018*/ 	.dword	mrg32k3aM2
	.align		8
        /*0020*/ 	.dword	mrg32k3aM1SubSeq
	.align		8
        /*0028*/ 	.dword	mrg32k3aM2SubSeq
	.align		8
        /*0030*/ 	.dword	mrg32k3aM1Seq
	.align		8
        /*0038*/ 	.dword	mrg32k3aM2Seq


//--------------------- .nv.constant3             --------------------------
	.section	.nv.constant3,"a",@progbits
	.align	8
.nv.constant3:
	.type		__cr_lgamma_table,@object
	.size		__cr_lgamma_table,(.L_8 - __cr_lgamma_table)
__cr_lgamma_table:
        /*0000*/ 	.byte	0x00, 0x00, 0x00, 0x00, 0x00, 0x00, 0x00, 0x00, 0x00, 0x00, 0x00, 0x00, 0x00, 0x00, 0x00, 0x00
        /*0010*/ 	.byte	0xef, 0x39, 0xfa, 0xfe, 0x42, 0x2e, 0xe6, 0x3f, 0x02, 0x20, 0x2a, 0xfa, 0x0b, 0xab, 0xfc, 0x3f
        /*0020*/ 	.byte	0xf9, 0x2c, 0x92, 0x7c, 0xa7, 0x6c, 0x09, 0x40, 0xc9, 0x79, 0x44, 0x3c, 0x64, 0x26, 0x13, 0x40
        /*0030*/ 	.byte	0xca, 0x01, 0xcf, 0x3a, 0x27, 0x51, 0x1a, 0x40, 0x30, 0xcc, 0x2d, 0xf3, 0xe1, 0x0c, 0x21, 0x40
        /*0040*/ 	.byte	0x0d, 0xb7, 0xfc, 0x82, 0x8e, 0x35, 0x25, 0x40
.L_8:


//--------------------- .nv.constant2._Z20initializePopulationP24curandStatePhilox4_32_10Pcii --------------------------
	.section	.nv.constant2._Z20initializePopulationP24curandStatePhilox4_32_10Pcii,"a",@progbits
	.sectionflags	@""
	.align	4
.nv.constant2._Z20initializePopulationP24curandStatePhilox4_32_10Pcii:
        /*0000*/ 	.byte	0xc0, 0x01, 0x00, 0x00, 0xe0, 0x01, 0x00, 0x00, 0xa0, 0x01, 0x00, 0x00


//--------------------- .nv.constant2._Z11equilibrateP24curandStatePhilox4_32_10PcPiiiiiiiiib --------------------------
	.section	.nv.constant2._Z11equilibrateP24curandStatePhilox4_32_10PcPiiiiiiiiib,"a",@progbits
	.sectionflags	@""
	.align	4
.nv.constant2._Z11equilibrateP24curandStatePhilox4_32_10PcPiiiiiiiiib:
        /*0000*/ 	.byte	0x20, 0x18, 0x00, 0x00, 0x40, 0x18, 0x00, 0x00, 0x00, 0x18, 0x00, 0x00, 0xa0, 0x20, 0x00, 0x00
        /*0010*/ 	.byte	0xc0, 0x20, 0x00, 0x00, 0x80, 0x20, 0x00, 0x00


//--------------------- .text._Z12setup_kernelP24curandStatePhilox4_32_10i --------------------------
	.section	.text._Z12setup_kernelP24curandStatePhilox4_32_10i,"ax",@progbits
	.align	128
        .global         _Z12setup_kernelP24curandStatePhilox4_32_10i
        .type           _Z12setup_kernelP24curandStatePhilox4_32_10i,@function
        .size           _Z12setup_kernelP24curandStatePhilox4_32_10i,(.L_x_62 - _Z12setup_kernelP24curandStatePhilox4_32_10i)
        .other          _Z12setup_kernelP24curandStatePhilox4_32_10i,@"STO_CUDA_ENTRY STV_DEFAULT"
_Z12setup_kernelP24curandStatePhilox4_32_10i:
.text._Z12setup_kernelP24curandStatePhilox4_32_10i:
[----:B------:R-:W-:Y:S01]  /*0000*/  LDC R1, c[0x0][0x37c] ;  /* 0x0000df00ff017b82 */ /* 0x000fe20000000800 */
[----:B------:R-:W0:Y:S07]  /*0010*/  S2R R6, SR_TID.X ;  /* 0x0000000000067919 */ /* 0x000e2e0000002100 */
[----:B------:R-:W0:Y:S08]  /*0020*/  S2UR UR4, SR_CTAID.X ;  /* 0x00000000000479c3 */ /* 0x000e300000002500 */
[----:B------:R-:W0:Y:S08]  /*0030*/  LDC R3, c[0x0][0x360] ;  /* 0x0000d800ff037b82 */ /* 0x000e300000000800 */
[----:B------:R-:W1:Y:S01]  /*0040*/  LDC R8, c[0x0][0x388] ;  /* 0x0000e200ff087b82 */ /* 0x000e620000000800 */
[----:B0-----:R-:W-:Y:S01]  /*0050*/  IMAD R6, R3, UR4, R6 ;  /* 0x0000000403067c24 */ /* 0x001fe2000f8e0206 */
[----:B------:R-:W0:Y:S03]  /*0060*/  LDCU.64 UR4, c[0x0][0x358] ;  /* 0x00006b00ff0477ac */ /* 0x000e260008000a00 */
[----:B------:R-:W-:Y:S01]  /*0070*/  IMAD.WIDE.U32 R10, R6, -0x326172a9, RZ ;  /* 0xcd9e8d57060a7825 */ /* 0x000fe200078e00ff */
[----:B------:R-:W-:-:S02]  /*0080*/  SHF.R.S32.HI R7, RZ, 0x1f, R6 ;  /* 0x0000001fff077819 */ /* 0x000fc40000011406 */
[----:B-1----:R-:W-:Y:S02]  /*0090*/  SHF.R.S32.HI R9, RZ, 0x1f, R8 ;  /* 0x0000001fff097819 */ /* 0x002fe40000011408 */
[----:B------:R-:W-:Y:S02]  /*00a0*/  LOP3.LUT R2, R11, R8, RZ, 0x3c, !PT ;  /* 0x000000080b027212 */ /* 0x000fe400078e3cff */
[----:B------:R-:W-:Y:S01]  /*00b0*/  LOP3.LUT R12, R7, R9, RZ, 0x3c, !PT ;  /* 0x00000009070c7212 */ /* 0x000fe200078e3cff */
[----:B------:R-:W-:Y:S01]  /*00c0*/  VIADD R5, R9, 0xbb67ae85 ;  /* 0xbb67ae8509057836 */ /* 0x000fe20000000000 */
[----:B------:R-:W-:Y:S01]  /*00d0*/  IADD3 R11, PT, PT, R8, 0x3c6ef372, RZ ;  /* 0x3c6ef372080b7810 */ /* 0x000fe20007ffe0ff */
[----:B------:R-:W-:-:S04]  /*00e0*/  IMAD.WIDE.U32 R2, R2, -0x2daee0ad, RZ ;  /* 0xd2511f5302027825 */ /* 0x000fc800078e00ff */
[----:B------:R-:W-:Y:S01]  /*00f0*/  IMAD.WIDE.U32 R12, R12, -0x326172a9, RZ ;  /* 0xcd9e8d570c0c7825 */ /* 0x000fe200078e00ff */
[----:B------:R-:W-:-:S03]  /*0100*/  LOP3.LUT R5, R5, R3, RZ, 0x3c, !PT ;  /* 0x0000000305057212 */ /* 0x000fc600078e3cff */
[----:B------:R-:W-:Y:S02]  /*0110*/  VIADD R3, R8, 0x9e3779b9 ;  /* 0x9e3779b908037836 */ /* 0x000fe40000000000 */
[----:B------:R-:W-:-:S03]  /*0120*/  IMAD.WIDE.U32 R4, R5, -0x326172a9, RZ ;  /* 0xcd9e8d5705047825 */ /* 0x000fc600078e00ff */
[----:B------:R-:W-:Y:S02]  /*0130*/  LOP3.LUT R3, R3, R10, R13, 0x96, !PT ;  /* 0x0000000a03037212 */ /* 0x000fe400078e960d */
[----:B------:R-:W-:Y:S02]  /*0140*/  LOP3.LUT R11, R5, R12, R11, 0x96, !PT ;  /* 0x0000000c050b7212 */ /* 0x000fe400078e960b */
[----:B------:R-:W-:Y:S01]  /*0150*/  IADD3 R5, PT, PT, R9, 0x32370b8f, RZ ;  /* 0x32370b8f09057810 */ /* 0x000fe20007ffe0ff */
[----:B------:R-:W-:-:S04]  /*0160*/  IMAD.WIDE.U32 R12, R3, -0x2daee0ad, RZ ;  /* 0xd2511f53030c7825 */ /* 0x000fc800078e00ff */
[----:B------:R-:W-:Y:S02]  /*0170*/  VIADD R3, R9, 0x76cf5d0a ;  /* 0x76cf5d0a09037836 */ /* 0x000fe40000000000 */
[----:B------:R-:W-:-:S03]  /*0180*/  IMAD.WIDE.U32 R10, R11, -0x2daee0ad, RZ ;  /* 0xd2511f530b0a7825 */ /* 0x000fc600078e00ff */
[----:B------:R-:W-:Y:S02]  /*0190*/  LOP3.LUT R3, R13, R2, R3, 0x96, !PT ;  /* 0x000000020d037212 */ /* 0x000fe400078e9603 */
[----:B------:R-:W-:Y:S01]  /*01a0*/  LOP3.LUT R2, R11, R12, R5, 0x96, !PT ;  /* 0x0000000c0b027212 */ /* 0x000fe200078e9605 */
[C---:B------:R-:W-:Y:S01]  /*01b0*/  VIADD R5, R8.reuse, 0xdaa66d2b ;  /* 0xdaa66d2b08057836 */ /* 0x040fe20000000000 */
[----:B------:R-:W-:Y:S01]  /*01c0*/  IADD3 R11, PT, PT, R8, 0x78dde6e4, RZ ;  /* 0x78dde6e4080b7810 */ /* 0x000fe20007ffe0ff */
[----:B------:R-:W-:-:S04]  /*01d0*/  IMAD.WIDE.U32 R12, R3, -0x326172a9, RZ ;  /* 0xcd9e8d57030c7825 */ /* 0x000fc800078e00ff */
[----:B------:R-:W-:Y:S01]  /*01e0*/  IMAD.WIDE.U32 R2, R2, -0x326172a9, RZ ;  /* 0xcd9e8d5702027825 */ /* 0x000fe200078e00ff */
[----:B------:R-:W-:-:S04]  /*01f0*/  LOP3.LUT R5, R13, R4, R5, 0x96, !PT ;  /* 0x000000040d057212 */ /* 0x000fc800078e9605 */
[----:B------:R-:W-:Y:S01]  /*0200*/  LOP3.LUT R4, R3, R12, R11, 0x96, !PT ;  /* 0x0000000c03047212 */ /* 0x000fe200078e960b */
[----:B------:R-:W-:Y:S01]  /*0210*/  IMAD.WIDE.U32 R12, R5, -0x2daee0ad, RZ ;  /* 0xd2511f53050c7825 */ /* 0x000fe200078e00ff */
[----:B------:R-:W-:-:S03]  /*0220*/  IADD3 R11, PT, PT, R9, -0x56f99767, RZ ;  /* 0xa9066899090b7810 */ /* 0x000fc60007ffe0ff */
[----:B------:R-:W-:Y:S02]  /*0230*/  VIADD R3, R9, 0xed9eba14 ;  /* 0xed9eba1409037836 */ /* 0x000fe40000000000 */
[----:B------:R-:W-:-:S03]  /*0240*/  IMAD.WIDE.U32 R4, R4, -0x2daee0ad, RZ ;  /* 0xd2511f5304047825 */ /* 0x000fc600078e00ff */
[----:B------:R-:W-:Y:S02]  /*0250*/  LOP3.LUT R3, R13, R10, R3, 0x96, !PT ;  /* 0x0000000a0d037212 */ /* 0x000fe400078e9603 */
[----:B------:R-:W-:Y:S02]  /*0260*/  LOP3.LUT R11, R5, R12, R11, 0x96, !PT ;  /* 0x0000000c050b7212 */ /* 0x000fe400078e960b */
[----:B------:R-:W-:Y:S01]  /*0270*/  IADD3 R5, PT, PT, R8, -0x4ab325aa, RZ ;  /* 0xb54cda5608057810 */ /* 0x000fe20007ffe0ff */
        /* <DEDUP_REMOVED lines=12> */
[----:B------:R-:W1:Y:S01]  /*0340*/  LDC.64 R2, c[0x0][0x380] ;  /* 0x0000e000ff027b82 */ /* 0x000e620000000a00 */
[C---:B------:R-:W-:Y:S02]  /*0350*/  IADD3 R15, PT, PT, R8.reuse, -0xe443238, RZ ;  /* 0xf1bbcdc8080f7810 */ /* 0x040fe40007ffe0ff */
        /* <DEDUP_REMOVED lines=10> */
[----:B------:R-:W-:Y:S01]  /*0400*/  VIADD R13, R8, 0x8ff34781 ;  /* 0x8ff34781080d7836 */ /* 0x000fe20000000000 */
[----:B------:R-:W-:Y:S01]  /*0410*/  CS2R R4, SRZ ;  /* 0x0000000000047805 */ /* 0x000fe2000001ff00 */
[----:B------:R-:W-:Y:S01]  /*0420*/  IMAD.WIDE.U32 R18, R11, -0x326172a9, RZ ;  /* 0xcd9e8d570b127825 */ /* 0x000fe200078e00ff */
[----:B------:R-:W-:Y:S02]  /*0430*/  CS2R R10, SRZ ;  /* 0x00000000000a7805 */ /* 0x000fe4000001ff00 */
[----:B------:R-:W-:Y:S01]  /*0440*/  MOV R15, R16 ;  /* 0x00000010000f7202 */ /* 0x000fe20000000f00 */
[----:B-1----:R-:W-:Y:S01]  /*0450*/  IMAD.WIDE R2, R6, 0x40, R2 ;  /* 0x0000004006027825 */ /* 0x002fe200078e0202 */
[----:B------:R-:W-:-:S03]  /*0460*/  LOP3.LUT R12, R19, R12, R13, 0x96, !PT ;  /* 0x0000000c130c7212 */ /* 0x000fc600078e960d */
[----:B------:R-:W-:Y:S01]  /*0470*/  IMAD.MOV.U32 R13, RZ, RZ, R18 ;  /* 0x000000ffff0d7224 */ /* 0x000fe200078e0012 */
[----:B0-----:R-:W-:Y:S04]  /*0480*/  STG.E.128 desc[UR4][R2.64], R4 ;  /* 0x0000000402007986 */ /* 0x001fe8000c101d04 */
[----:B------:R-:W-:Y:S04]  /*0490*/  STG.E.128 desc[UR4][R2.64+0x20], R8 ;  /* 0x0000200802007986 */ /* 0x000fe8000c101d04 */
[----:B------:R-:W-:Y:S04]  /*04a0*/  STG.E.64 desc[UR4][R2.64+0x30], RZ ;  /* 0x000030ff02007986 */ /* 0x000fe8000c101b04 */
[----:B------:R-:W-:Y:S04]  /*04b0*/  STG.E.64 desc[UR4][R2.64+0x38], RZ ;  /* 0x000038ff02007986 */ /* 0x000fe8000c101b04 */
[----:B------:R-:W-:Y:S01]  /*04c0*/  STG.E.128 desc[UR4][R2.64+0x10], R12 ;  /* 0x0000100c02007986 */ /* 0x000fe2000c101d04 */
[----:B------:R-:W-:Y:S05]  /*04d0*/  EXIT ;  /* 0x000000000000794d */ /* 0x000fea0003800000 */
.L_x_0:
[----:B------:R-:W-:-:S00]  /*04e0*/  BRA `(.L_x_0) ;  /* 0xfffffffc00fc7947 */ /* 0x000fc0000383ffff */
[----:B------:R-:W-:-:S00]  /*04f0*/  NOP ;  /* 0x0000000000007918 */ /* 0x000fc00000000000 */
        /* <DEDUP_REMOVED lines=8> */
.L_x_62:


//--------------------- .text._Z14updateReplicasPcPiS0_i --------------------------
	.section	.text._Z14updateReplicasPcPiS0_i,"ax",@progbits
	.align	128
        .global         _Z14updateReplicasPcPiS0_i
        .type           _Z14updateReplicasPcPiS0_i,@function
        .size           _Z14updateReplicasPcPiS0_i,(.L_x_63 - _Z14updateReplicasPcPiS0_i)
        .other          _Z14updateReplicasPcPiS0_i,@"STO_CUDA_ENTRY STV_DEFAULT"
_Z14updateReplicasPcPiS0_i:
.text._Z14updateReplicasPcPiS0_i:
[----:B------:R-:W-:Y:S01]  /*0000*/  LDC R1, c[0x0][0x37c] ;  /* 0x0000df00ff017b82 */ /* 0x000fe20000000800 */
[----:B------:R-:W0:Y:S07]  /*0010*/  S2R R0, SR_TID.X ;  /* 0x0000000000007919 */ /* 0x000e2e0000002100 */
[----:B------:R-:W0:Y:S01]  /*0020*/  S2UR UR4, SR_CTAID.X ;  /* 0x00000000000479c3 */ /* 0x000e220000002500 */
[----:B------:R-:W1:Y:S07]  /*0030*/  LDCU.64 UR12, c[0x0][0x358] ;  /* 0x00006b00ff0c77ac */ /* 0x000e6e0008000a00 */
[----:B------:R-:W0:Y:S08]  /*0040*/  LDC R5, c[0x0][0x360] ;  /* 0x0000d800ff057b82 */ /* 0x000e300000000800 */
[----:B------:R-:W2:Y:S01]  /*0050*/  LDC.64 R2, c[0x0][0x390] ;  /* 0x0000e400ff027b82 */ /* 0x000ea20000000a00 */
[----:B0-----:R-:W-:-:S04]  /*0060*/  IMAD R0, R5, UR4, R0 ;  /* 0x0000000405007c24 */ /* 0x001fc8000f8e0200 */
[----:B--2---:R-:W-:-:S05]  /*0070*/  IMAD.WIDE R2, R0, 0x4, R2 ;  /* 0x0000000400027825 */ /* 0x004fca00078e0202 */
[----:B-1----:R-:W2:Y:S02]  /*0080*/  LDG.E R5, desc[UR12][R2.64] ;  /* 0x0000000c02057981 */ /* 0x002ea4000c1e1900 */
[----:B--2---:R-:W-:-:S13]  /*0090*/  ISETP.NE.AND P0, PT, R5, R0, PT ;  /* 0x000000000500720c */ /* 0x004fda0003f05270 */
[----:B------:R-:W-:Y:S05]  /*00a0*/  @!P0 EXIT ;  /* 0x000000000000894d */ /* 0x000fea0003800000 */
[----:B------:R-:W0:Y:S02]  /*00b0*/  LDCU UR7, c[0x0][0x398] ;  /* 0x00007300ff0777ac */ /* 0x000e240008000800 */
[----:B0-----:R-:W-:-:S09]  /*00c0*/  UISETP.GE.AND UP0, UPT, UR7, 0x1, UPT ;  /* 0x000000010700788c */ /* 0x001fd2000bf06270 */
[----:B------:R-:W-:Y:S05]  /*00d0*/  BRA.U !UP0, `(.L_x_1) ;  /* 0x0000000508e47547 */ /* 0x000fea000b800000 */
[----:B------:R-:W-:Y:S02]  /*00e0*/  UISETP.GE.U32.AND UP1, UPT, UR7, 0x10, UPT ;  /* 0x000000100700788c */ /* 0x000fe4000bf26070 */
[----:B------:R-:W-:Y:S01]  /*00f0*/  IMAD R8, R5, UR7, RZ ;  /* 0x0000000705087c24 */ /* 0x000fe2000f8e02ff */
[----:B------:R-:W-:Y:S02]  /*0100*/  ULOP3.LUT UR10, UR7, 0xf, URZ, 0xc0, !UPT ;  /* 0x0000000f070a7892 */ /* 0x000fe4000f8ec0ff */
[----:B------:R-:W-:Y:S01]  /*0110*/  IMAD R9, R0, UR7, RZ ;  /* 0x0000000700097c24 */ /* 0x000fe2000f8e02ff */
[----:B------:R-:W-:Y:S01]  /*0120*/  UMOV UR4, URZ ;  /* 0x000000ff00047c82 */ /* 0x000fe20008000000 */
[----:B------:R-:W-:Y:S02]  /*0130*/  UISETP.NE.AND UP0, UPT, UR10, URZ, UPT ;  /* 0x000000ff0a00728c */ /* 0x000fe4000bf05270 */
[----:B------:R-:W-:Y:S09]  /*0140*/  BRA.U !UP1, `(.L_x_2) ;  /* 0x0000000109c07547 */ /* 0x000ff2000b800000 */
[----:B------:R-:W0:Y:S01]  /*0150*/  LDCU.64 UR8, c[0x0][0x380] ;  /* 0x00007000ff0877ac */ /* 0x000e220008000a00 */
[----:B------:R-:W-:Y:S02]  /*0160*/  IMAD.MOV.U32 R10, RZ, RZ, R9 ;  /* 0x000000ffff0a7224 */ /* 0x000fe400078e0009 */
[----:B------:R-:W-:Y:S01]  /*0170*/  IMAD.MOV.U32 R11, RZ, RZ, R8 ;  /* 0x000000ffff0b7224 */ /* 0x000fe200078e0008 */
[----:B------:R-:W-:Y:S02]  /*0180*/  ULOP3.LUT UR4, UR7, 0x7ffffff0, URZ, 0xc0, !UPT ;  /* 0x7ffffff007047892 */ /* 0x000fe4000f8ec0ff */
[----:B0-----:R-:W-:Y:S02]  /*0190*/  UIADD3 UR5, UP1, UPT, UR8, 0x7, URZ ;  /* 0x0000000708057890 */ /* 0x001fe4000ff3e0ff */
[----:B------:R-:W-:Y:S02]  /*01a0*/  UIADD3 UR8, UPT, UPT, -UR4, URZ, URZ ;  /* 0x000000ff04087290 */ /* 0x000fe4000fffe1ff */
[----:B------:R-:W-:-:S12]  /*01b0*/  UIADD3.X UR6, UPT, UPT, URZ, UR9, URZ, UP1, !UPT ;  /* 0x00000009ff067290 */ /* 0x000fd80008ffe4ff */
.L_x_3:
[----:B------:R-:W-:-:S04]  /*01c0*/  IADD3 R6, P0, PT, R11, UR5, RZ ;  /* 0x000000050b067c10 */ /* 0x000fc8000ff1e0ff */
[----:B------:R-:W-:-:S05]  /*01d0*/  LEA.HI.X.SX32 R7, R11, UR6, 0x1, P0 ;  /* 0x000000060b077c11 */ /* 0x000fca00080f0eff */
[----:B----4-:R-:W2:Y:S01]  /*01e0*/  LDG.E.U8 R13, desc[UR12][R6.64+-0x7] ;  /* 0xfffff90c060d7981 */ /* 0x010ea2000c1e1100 */
[----:B------:R-:W-:-:S04]  /*01f0*/  IADD3 R4, P0, PT, R10, UR5, RZ ;  /* 0x000000050a047c10 */ /* 0x000fc8000ff1e0ff */
[----:B------:R-:W-:-:S05]  /*0200*/  LEA.HI.X.SX32 R5, R10, UR6, 0x1, P0 ;  /* 0x000000060a057c11 */ /* 0x000fca00080f0eff */
[----:B--2---:R0:W-:Y:S04]  /*0210*/  STG.E.U8 desc[UR12][R4.64+-0x7], R13 ;  /* 0xfffff90d04007986 */ /* 0x0041e8000c10110c */
[----:B------:R-:W2:Y:S04]  /*0220*/  LDG.E.U8 R15, desc[UR12][R6.64+-0x6] ;  /* 0xfffffa0c060f7981 */ /* 0x000ea8000c1e1100 */
[----:B--2---:R1:W-:Y:S04]  /*0230*/  STG.E.U8 desc[UR12][R4.64+-0x6], R15 ;  /* 0xfffffa0f04007986 */ /* 0x0043e8000c10110c */
[----:B------:R-:W2:Y:S04]  /*0240*/  LDG.E.U8 R17, desc[UR12][R6.64+-0x5] ;  /* 0xfffffb0c06117981 */ /* 0x000ea8000c1e1100 */
[----:B--2---:R2:W-:Y:S04]  /*0250*/  STG.E.U8 desc[UR12][R4.64+-0x5], R17 ;  /* 0xfffffb1104007986 */ /* 0x0045e8000c10110c */
[----:B------:R-:W3:Y:S04]  /*0260*/  LDG.E.U8 R19, desc[UR12][R6.64+-0x4] ;  /* 0xfffffc0c06137981 */ /* 0x000ee8000c1e1100 */
[----:B---3--:R3:W-:Y:S04]  /*0270*/  STG.E.U8 desc[UR12][R4.64+-0x4], R19 ;  /* 0xfffffc1304007986 */ /* 0x0087e8000c10110c */
[----:B------:R-:W4:Y:S04]  /*0280*/  LDG.E.U8 R21, desc[UR12][R6.64+-0x3] ;  /* 0xfffffd0c06157981 */ /* 0x000f28000c1e1100 */
[----:B----4-:R4:W-:Y:S04]  /*0290*/  STG.E.U8 desc[UR12][R4.64+-0x3], R21 ;  /* 0xfffffd1504007986 */ /* 0x0109e8000c10110c */
[----:B------:R-:W5:Y:S04]  /*02a0*/  LDG.E.U8 R23, desc[UR12][R6.64+-0x2] ;  /* 0xfffffe0c06177981 */ /* 0x000f68000c1e1100 */
[----:B-----5:R5:W-:Y:S04]  /*02b0*/  STG.E.U8 desc[UR12][R4.64+-0x2], R23 ;  /* 0xfffffe1704007986 */ /* 0x020be8000c10110c */
[----:B0-----:R-:W2:Y:S04]  /*02c0*/  LDG.E.U8 R13, desc[UR12][R6.64+-0x1] ;  /* 0xffffff0c060d7981 */ /* 0x001ea8000c1e1100 */
[----:B--2---:R0:W-:Y:S04]  /*02d0*/  STG.E.U8 desc[UR12][R4.64+-0x1], R13 ;  /* 0xffffff0d04007986 */ /* 0x0041e8000c10110c */
[----:B-1----:R-:W2:Y:S04]  /*02e0*/  LDG.E.U8 R15, desc[UR12][R6.64] ;  /* 0x0000000c060f7981 */ /* 0x002ea8000c1e1100 */
[----:B--2---:R1:W-:Y:S04]  /*02f0*/  STG.E.U8 desc[UR12][R4.64], R15 ;  /* 0x0000000f04007986 */ /* 0x0043e8000c10110c */
[----:B------:R-:W2:Y:S04]  /*0300*/  LDG.E.U8 R17, desc[UR12][R6.64+0x1] ;  /* 0x0000010c06117981 */ /* 0x000ea8000c1e1100 */
[----:B--2---:R2:W-:Y:S04]  /*0310*/  STG.E.U8 desc[UR12][R4.64+0x1], R17 ;  /* 0x0000011104007986 */ /* 0x0045e8000c10110c */
[----:B---3--:R-:W3:Y:S04]  /*0320*/  LDG.E.U8 R19, desc[UR12][R6.64+0x2] ;  /* 0x0000020c06137981 */ /* 0x008ee8000c1e1100 */
[----:B---3--:R3:W-:Y:S04]  /*0330*/  STG.E.U8 desc[UR12][R4.64+0x2], R19 ;  /* 0x0000021304007986 */ /* 0x0087e8000c10110c */
[----:B----4-:R-:W4:Y:S04]  /*0340*/  LDG.E.U8 R21, desc[UR12][R6.64+0x3] ;  /* 0x0000030c06157981 */ /* 0x010f28000c1e1100 */
[----:B----4-:R4:W-:Y:S04]  /*0350*/  STG.E.U8 desc[UR12][R4.64+0x3], R21 ;  /* 0x0000031504007986 */ /* 0x0109e8000c10110c */
[----:B-----5:R-:W5:Y:S04]  /*0360*/  LDG.E.U8 R23, desc[UR12][R6.64+0x4] ;  /* 0x0000040c06177981 */ /* 0x020f68000c1e1100 */
[----:B-----5:R4:W-:Y:S04]  /*0370*/  STG.E.U8 desc[UR12][R4.64+0x4], R23 ;  /* 0x0000041704007986 */ /* 0x0209e8000c10110c */
[----:B0-----:R-:W5:Y:S04]  /*0380*/  LDG.E.U8 R13, desc[UR12][R6.64+0x5] ;  /* 0x0000050c060d7981 */ /* 0x001f68000c1e1100 */
[----:B-----5:R4:W-:Y:S04]  /*0390*/  STG.E.U8 desc[UR12][R4.64+0x5], R13 ;  /* 0x0000050d04007986 */ /* 0x0209e8000c10110c */
[----:B-1----:R-:W5:Y:S04]  /*03a0*/  LDG.E.U8 R15, desc[UR12][R6.64+0x6] ;  /* 0x0000060c060f7981 */ /* 0x002f68000c1e1100 */
[----:B-----5:R4:W-:Y:S04]  /*03b0*/  STG.E.U8 desc[UR12][R4.64+0x6], R15 ;  /* 0x0000060f04007986 */ /* 0x0209e8000c10110c */
[----:B--2---:R-:W2:Y:S04]  /*03c0*/  LDG.E.U8 R17, desc[UR12][R6.64+0x7] ;  /* 0x0000070c06117981 */ /* 0x004ea8000c1e1100 */
[----:B--2---:R4:W-:Y:S04]  /*03d0*/  STG.E.U8 desc[UR12][R4.64+0x7], R17 ;  /* 0x0000071104007986 */ /* 0x0049e8000c10110c */
[----:B---3--:R-:W2:Y:S01]  /*03e0*/  LDG.E.U8 R19, desc[UR12][R6.64+0x8] ;  /* 0x0000080c06137981 */ /* 0x008ea2000c1e1100 */
[----:B------:R-:W-:Y:S01]  /*03f0*/  UIADD3 UR8, UPT, UPT, UR8, 0x10, URZ ;  /* 0x0000001008087890 */ /* 0x000fe2000fffe0ff */
[----:B------:R-:W-:-:S02]  /*0400*/  VIADD R11, R11, 0x10 ;  /* 0x000000100b0b7836 */ /* 0x000fc40000000000 */
[----:B------:R-:W-:Y:S01]  /*0410*/  VIADD R10, R10, 0x10 ;  /* 0x000000100a0a7836 */ /* 0x000fe20000000000 */
[----:B------:R-:W-:Y:S01]  /*0420*/  UISETP.NE.AND UP1, UPT, UR8, URZ, UPT ;  /* 0x000000ff0800728c */ /* 0x000fe2000bf25270 */
[----:B--2---:R4:W-:Y:S08]  /*0430*/  STG.E.U8 desc[UR12][R4.64+0x8], R19 ;  /* 0x0000081304007986 */ /* 0x0049f0000c10110c */
[----:B------:R-:W-:Y:S05]  /*0440*/  BRA.U UP1, `(.L_x_3) ;  /* 0xfffffffd015c7547 */ /* 0x000fea000b83ffff */
.L_x_2:
[----:B------:R-:W-:Y:S05]  /*0450*/  BRA.U !UP0, `(.L_x_1) ;  /* 0x0000000508047547 */ /* 0x000fea000b800000 */
[----:B------:R-:W-:Y:S02]  /*0460*/  UISETP.GE.U32.AND UP0, UPT, UR10, 0x8, UPT ;  /* 0x000000080a00788c */ /* 0x000fe4000bf06070 */
[----:B------:R-:W-:-:S04]  /*0470*/  ULOP3.LUT UR6, UR7, 0x7, URZ, 0xc0, !UPT ;  /* 0x0000000707067892 */ /* 0x000fc8000f8ec0ff */
[----:B------:R-:W-:-:S03]  /*0480*/  UISETP.NE.AND UP1, UPT, UR6, URZ, UPT ;  /* 0x000000ff0600728c */ /* 0x000fc6000bf25270 */
[----:B------:R-:W-:Y:S08]  /*0490*/  BRA.U !UP0, `(.L_x_4) ;  /* 0x0000000108607547 */ /* 0x000ff0000b800000 */
[----:B------:R-:W0:Y:S01]  /*04a0*/  LDCU.64 UR8, c[0x0][0x380] ;  /* 0x00007000ff0877ac */ /* 0x000e220008000a00 */
[----:B----4-:R-:W-:-:S05]  /*04b0*/  VIADD R4, R8, UR4 ;  /* 0x0000000408047c36 */ /* 0x010fca0008000000 */
[----:B0-----:R-:W-:-:S04]  /*04c0*/  IADD3 R6, P0, PT, R4, UR8, RZ ;  /* 0x0000000804067c10 */ /* 0x001fc8000ff1e0ff */
[----:B------:R-:W-:-:S05]  /*04d0*/  LEA.HI.X.SX32 R7, R4, UR9, 0x1, P0 ;  /* 0x0000000904077c11 */ /* 0x000fca00080f0eff */
[----:B------:R-:W2:Y:S01]  /*04e0*/  LDG.E.U8 R11, desc[UR12][R6.64] ;  /* 0x0000000c060b7981 */ /* 0x000ea2000c1e1100 */
[----:B------:R-:W-:-:S05]  /*04f0*/  VIADD R5, R9, UR4 ;  /* 0x0000000409057c36 */ /* 0x000fca0008000000 */
        /* <DEDUP_REMOVED lines=9> */
[----:B------:R-:W3:Y:S04]  /*0590*/  LDG.E.U8 R19, desc[UR12][R6.64+0x4] ;  /* 0x0000040c06137981 */ /* 0x000ee8000c1e1100 */
[----:B---3--:R2:W-:Y:S04]  /*05a0*/  STG.E.U8 desc[UR12][R4.64+0x4], R19 ;  /* 0x0000041304007986 */ /* 0x0085e8000c10110c */
[----:B------:R-:W3:Y:S04]  /*05b0*/  LDG.E.U8 R21, desc[UR12][R6.64+0x5] ;  /* 0x0000050c06157981 */ /* 0x000ee8000c1e1100 */
[----:B---3--:R2:W-:Y:S04]  /*05c0*/  STG.E.U8 desc[UR12][R4.64+0x5], R21 ;  /* 0x0000051504007986 */ /* 0x0085e8000c10110c */
[----:B0-----:R-:W3:Y:S04]  /*05d0*/  LDG.E.U8 R11, desc[UR12][R6.64+0x6] ;  /* 0x0000060c060b7981 */ /* 0x001ee8000c1e1100 */
[----:B---3--:R2:W-:Y:S04]  /*05e0*/  STG.E.U8 desc[UR12][R4.64+0x6], R11 ;  /* 0x0000060b04007986 */ /* 0x0085e8000c10110c */
[----:B-1----:R-:W3:Y:S01]  /*05f0*/  LDG.E.U8 R13, desc[UR12][R6.64+0x7] ;  /* 0x0000070c060d7981 */ /* 0x002ee2000c1e1100 */
[----:B------:R-:W-:-:S03]  /*0600*/  UIADD3 UR4, UPT, UPT, UR4, 0x8, URZ ;  /* 0x0000000804047890 */ /* 0x000fc6000fffe0ff */
[----:B---3--:R2:W-:Y:S09]  /*0610*/  STG.E.U8 desc[UR12][R4.64+0x7], R13 ;  /* 0x0000070d04007986 */ /* 0x0085f2000c10110c */
.L_x_4:
[----:B------:R-:W-:Y:S05]  /*0620*/  BRA.U !UP1, `(.L_x_1) ;  /* 0x0000000109907547 */ /* 0x000fea000b800000 */
[----:B------:R-:W-:Y:S02]  /*0630*/  UISETP.GE.U32.AND UP0, UPT, UR6, 0x4, UPT ;  /* 0x000000040600788c */ /* 0x000fe4000bf06070 */
[----:B------:R-:W-:-:S04]  /*0640*/  ULOP3.LUT UR5, UR7, 0x3, URZ, 0xc0, !UPT ;  /* 0x0000000307057892 */ /* 0x000fc8000f8ec0ff */
[----:B------:R-:W-:-:S03]  /*0650*/  UISETP.NE.AND UP1, UPT, UR5, URZ, UPT ;  /* 0x000000ff0500728c */ /* 0x000fc6000bf25270 */
[----:B------:R-:W-:Y:S08]  /*0660*/  BRA.U !UP0, `(.L_x_5) ;  /* 0x0000000108407547 */ /* 0x000ff0000b800000 */
[----:B------:R-:W0:Y:S01]  /*0670*/  LDCU.64 UR6, c[0x0][0x380] ;  /* 0x00007000ff0677ac */ /* 0x000e220008000a00 */
[----:B--2-4-:R-:W-:-:S04]  /*0680*/  IADD3 R5, PT, PT, R8, UR4, RZ ;  /* 0x0000000408057c10 */ /* 0x014fc8000fffe0ff */
        /* <DEDUP_REMOVED lines=11> */
[----:B------:R-:W2:Y:S01]  /*0740*/  LDG.E.U8 R17, desc[UR12][R4.64+0x3] ;  /* 0x0000030c04117981 */ /* 0x000ea2000c1e1100 */
[----:B------:R-:W-:-:S03]  /*0750*/  UIADD3 UR4, UPT, UPT, UR4, 0x4, URZ ;  /* 0x0000000404047890 */ /* 0x000fc6000fffe0ff */
[----:B--2---:R0:W-:Y:S09]  /*0760*/  STG.E.U8 desc[UR12][R6.64+0x3], R17 ;  /* 0x0000031106007986 */ /* 0x0041f2000c10110c */
.L_x_5:
[----:B------:R-:W-:Y:S05]  /*0770*/  BRA.U !UP1, `(.L_x_1) ;  /* 0x00000001093c7547 */ /* 0x000fea000b800000 */
[----:B------:R-:W-:Y:S01]  /*0780*/  VIADD R9, R9, UR4 ;  /* 0x0000000409097c36 */ /* 0x000fe20008000000 */
[----:B------:R-:W1:Y:S01]  /*0790*/  LDCU.64 UR6, c[0x0][0x380] ;  /* 0x00007000ff0677ac */ /* 0x000e620008000a00 */
[----:B------:R-:W-:Y:S01]  /*07a0*/  VIADD R8, R8, UR4 ;  /* 0x0000000408087c36 */ /* 0x000fe20008000000 */
[----:B------:R-:W-:-:S12]  /*07b0*/  UIADD3 UR5, UPT, UPT, -UR5, URZ, URZ ;  /* 0x000000ff05057290 */ /* 0x000fd8000fffe1ff */
.L_x_6:
[----:B-12-4-:R-:W-:-:S04]  /*07c0*/  IADD3 R4, P0, PT, R8, UR6, RZ ;  /* 0x0000000608047c10 */ /* 0x016fc8000ff1e0ff */
[----:B---3--:R-:W-:-:S06]  /*07d0*/  LEA.HI.X.SX32 R5, R8, UR7, 0x1, P0 ;  /* 0x0000000708057c11 */ /* 0x008fcc00080f0eff */
[----:B------:R-:W2:Y:S01]  /*07e0*/  LDG.E.U8 R5, desc[UR12][R4.64] ;  /* 0x0000000c04057981 */ /* 0x000ea2000c1e1100 */
[C---:B0-----:R-:W-:Y:S01]  /*07f0*/  IADD3 R6, P0, PT, R9.reuse, UR6, RZ ;  /* 0x0000000609067c10 */ /* 0x041fe2000ff1e0ff */
[----:B------:R-:W-:Y:S01]  /*0800*/  UIADD3 UR5, UPT, UPT, UR5, 0x1, URZ ;  /* 0x0000000105057890 */ /* 0x000fe2000fffe0ff */
[----:B------:R-:W-:Y:S02]  /*0810*/  VIADD R8, R8, 0x1 ;  /* 0x0000000108087836 */ /* 0x000fe40000000000 */
[C---:B------:R-:W-:Y:S01]  /*0820*/  LEA.HI.X.SX32 R7, R9.reuse, UR7, 0x1, P0 ;  /* 0x0000000709077c11 */ /* 0x040fe200080f0eff */
[----:B------:R-:W-:Y:S01]  /*0830*/  UISETP.NE.AND UP0, UPT, UR5, URZ, UPT ;  /* 0x000000ff0500728c */ /* 0x000fe2000bf05270 */
[----:B------:R-:W-:-:S03]  /*0840*/  IADD3 R9, PT, PT, R9, 0x1, RZ ;  /* 0x0000000109097810 */ /* 0x000fc60007ffe0ff */
[----:B--2---:R3:W-:Y:S05]  /*0850*/  STG.E.U8 desc[UR12][R6.64], R5 ;  /* 0x0000000506007986 */ /* 0x0047ea000c10110c */
[----:B------:R-:W-:Y:S05]  /*0860*/  BRA.U UP0, `(.L_x_6) ;  /* 0xfffffffd00d47547 */ /* 0x000fea000b83ffff */
.L_x_1:
[----:B--234-:R-:W2:Y:S01]  /*0870*/  LDG.E R5, desc[UR12][R2.64] ;  /* 0x0000000c02057981 */ /* 0x01cea2000c1e1900 */
[----:B0-----:R-:W2:Y:S02]  /*0880*/  LDC.64 R6, c[0x0][0x388] ;  /* 0x0000e200ff067b82 */ /* 0x001ea40000000a00 */
[----:B--2---:R-:W-:-:S06]  /*0890*/  IMAD.WIDE R4, R5, 0x4, R6 ;  /* 0x0000000405047825 */ /* 0x004fcc00078e0206 */
[----:B------:R-:W2:Y:S01]  /*08a0*/  LDG.E R5, desc[UR12][R4.64] ;  /* 0x0000000c04057981 */ /* 0x000ea2000c1e1900 */
[----:B------:R-:W-:-:S05]  /*08b0*/  IMAD.WIDE R6, R0, 0x4, R6 ;  /* 0x0000000400067825 */ /* 0x000fca00078e0206 */
[----:B--2---:R-:W-:Y:S01]  /*08c0*/  STG.E desc[UR12][R6.64], R5 ;  /* 0x0000000506007986 */ /* 0x004fe2000c10190c */
[----:B------:R-:W-:Y:S05]  /*08d0*/  EXIT ;  /* 0x000000000000794d */ /* 0x000fea0003800000 */
.L_x_7:
        /* <DEDUP_REMOVED lines=10> */
.L_x_63:


//--------------------- .text._Z20initializePopulationP24curandStatePhilox4_32_10Pcii --------------------------
	.section	.text._Z20initializePopulationP24curandStatePhilox4_32_10Pcii,"ax",@progbits
	.align	128
        .global         _Z20initializePopulationP24curandStatePhilox4_32_10Pcii
        .type           _Z20initializePopulationP24curandStatePhilox4_32_10Pcii,@function
        .size           _Z20initializePopulationP24curandStatePhilox4_32_10Pcii,(.L_x_64 - _Z20initializePopulationP24curandStatePhilox4_32_10Pcii)
        .other          _Z20initializePopulationP24curandStatePhilox4_32_10Pcii,@"STO_CUDA_ENTRY STV_DEFAULT"
_Z20initializePopulationP24curandStatePhilox4_32_10Pcii:
.text._Z20initializePopulationP24curandStatePhilox4_32_10Pcii:
[----:B------:R-:W-:Y:S08]  /*0000*/  LDC R1, c[0x0][0x37c] ;  /* 0x0000df00ff017b82 */ /* 0x000ff00000000800 */
[----:B------:R-:W0:Y:S02]  /*0010*/  LDC R4, c[0x0][0x390] ;  /* 0x0000e400ff047b82 */ /* 0x000e240000000800 */
[----:B0-----:R-:W-:-:S13]  /*0020*/  ISETP.GE.AND P0, PT, R4, 0x1, PT ;  /* 0x000000010400780c */ /* 0x001fda0003f06270 */
[----:B------:R-:W-:Y:S05]  /*0030*/  @!P0 EXIT ;  /* 0x000000000000894d */ /* 0x000fea0003800000 */
[----:B------:R-:W0:Y:S01]  /*0040*/  S2R R5, SR_CTAID.X ;  /* 0x0000000000057919 */ /* 0x000e220000002500 */
[----:B------:R-:W1:Y:S01]  /*0050*/  LDC.64 R2, c[0x0][0x380] ;  /* 0x0000e000ff027b82 */ /* 0x000e620000000a00 */
[----:B------:R-:W0:Y:S01]  /*0060*/  LDCU UR4, c[0x0][0x360] ;  /* 0x00006c00ff0477ac */ /* 0x000e220008000800 */
[----:B------:R-:W0:Y:S01]  /*0070*/  S2R R0, SR_TID.X ;  /* 0x0000000000007919 */ /* 0x000e220000002100 */
[----:B------:R-:W2:Y:S01]  /*0080*/  LDCU.64 UR6, c[0x0][0x358] ;  /* 0x00006b00ff0677ac */ /* 0x000ea20008000a00 */
[----:B------:R-:W3:Y:S01]  /*0090*/  LDCU.64 UR8, c[0x0][0x388] ;  /* 0x00007100ff0877ac */ /* 0x000ee20008000a00 */
[----:B0-----:R-:W-:-:S04]  /*00a0*/  IMAD R5, R5, UR4, R0 ;  /* 0x0000000405057c24 */ /* 0x001fc8000f8e0200 */
[C---:B------:R-:W-:Y:S02]  /*00b0*/  IMAD R0, R5.reuse, R4, RZ ;  /* 0x0000000405007224 */ /* 0x040fe400078e02ff */
[----:B-1----:R-:W-:-:S04]  /*00c0*/  IMAD.WIDE R2, R5, 0x40, R2 ;  /* 0x0000004005027825 */ /* 0x002fc800078e0202 */
[----:B--23--:R-:W-:-:S07]  /*00d0*/  IMAD.MOV R4, RZ, RZ, -R4 ;  /* 0x000000ffff047224 */ /* 0x00cfce00078e0a04 */
.L_x_16:
[----:B0-2---:R-:W2:Y:S01]  /*00e0*/  LDG.E R5, desc[UR6][R2.64+0x28] ;  /* 0x0000280602057981 */ /* 0x005ea2000c1e1900 */
[----:B------:R-:W-:Y:S01]  /*00f0*/  BSSY.RECONVERGENT B0, `(.L_x_8) ;  /* 0x0000012000007945 */ /* 0x000fe20003800200 */
[C---:B--2---:R-:W-:Y:S01]  /*0100*/  VIADD R9, R5.reuse, 0x1 ;  /* 0x0000000105097836 */ /* 0x044fe20000000000 */
[----:B------:R-:W-:-:S04]  /*0110*/  ISETP.NE.AND P0, PT, R5, 0x1, PT ;  /* 0x000000010500780c */ /* 0x000fc80003f05270 */
[----:B------:R0:W-:Y:S09]  /*0120*/  STG.E desc[UR6][R2.64+0x28], R9 ;  /* 0x0000280902007986 */ /* 0x0001f2000c101906 */
[----:B-1-34-:R-:W-:Y:S05]  /*0130*/  @!P0 BRA `(.L_x_9) ;  /* 0x0000000000308947 */ /* 0x01afea0003800000 */
[----:B------:R-:W-:-:S04]  /*0140*/  MOV R6, 0xfffffffe ;  /* 0xfffffffe00067802 */ /* 0x000fc80000000f00 */
[----:B------:R-:W-:-:S05]  /*0150*/  VIADDMNMX.U32 R5, R5, R6, 0x2, PT ;  /* 0x0000000205057446 */ /* 0x000fca0003800006 */
[----:B------:R-:W-:-:S04]  /*0160*/  IMAD.SHL.U32 R5, R5, 0x4, RZ ;  /* 0x0000000405057824 */ /* 0x000fc800078e00ff */
[----:B------:R-:W1:Y:S02]  /*0170*/  LDC R6, c[0x2][R5] ;  /* 0x0080000005067b82 */ /* 0x000e640000000800 */
[----:B-1----:R-:W-:-:S04]  /*0180*/  SHF.R.S32.HI R7, RZ, 0x1f, R6 ;  /* 0x0000001fff077819 */ /* 0x002fc80000011406 */
.L_x_50:
[----:B------:R-:W-:Y:S05]  /*0190*/  BRX R6 -0x1a0                                     (*"BRANCH_TARGETS .L_x_51,.L_x_52,.L_x_53"*) ;  /* 0xfffffffc06987949 */ /* 0x000fea000383ffff */
.L_x_53:
[----:B------:R2:W5:Y:S01]  /*01a0*/  LDG.E R5, desc[UR6][R2.64+0x10] ;  /* 0x0000100602057981 */ /* 0x000562000c1e1900 */
[----:B------:R-:W-:Y:S05]  /*01b0*/  BRA `(.L_x_10) ;  /* 0x0000000000147947 */ /* 0x000fea0003800000 */
.L_x_51:
[----:B------:R3:W5:Y:S01]  /*01c0*/  LDG.E R5, desc[UR6][R2.64+0x18] ;  /* 0x0000180602057981 */ /* 0x000762000c1e1900 */
[----:B------:R-:W-:Y:S05]  /*01d0*/  BRA `(.L_x_10) ;  /* 0x00000000000c7947 */ /* 0x000fea0003800000 */
.L_x_52:
[----:B------:R1:W5:Y:S01]  /*01e0*/  LDG.E R5, desc[UR6][R2.64+0x1c] ;  /* 0x00001c0602057981 */ /* 0x000362000c1e1900 */
[----:B------:R-:W-:Y:S05]  /*01f0*/  BRA `(.L_x_10) ;  /* 0x0000000000047947 */ /* 0x000fea0003800000 */
.L_x_9:
[----:B------:R4:W5:Y:S02]  /*0200*/  LDG.E R5, desc[UR6][R2.64+0x14] ;  /* 0x0000140602057981 */ /* 0x000964000c1e1900 */
.L_x_10:
[----:B------:R-:W-:Y:S05]  /*0210*/  BSYNC.RECONVERGENT B0 ;  /* 0x0000000000007941 */ /* 0x000fea0003800200 */
.L_x_8:
[----:B------:R-:W-:Y:S01]  /*0220*/  ISETP.NE.AND P0, PT, R9, 0x4, PT ;  /* 0x000000040900780c */ /* 0x000fe20003f05270 */
[----:B------:R-:W-:-:S12]  /*0230*/  BSSY.RECONVERGENT B0, `(.L_x_11) ;  /* 0x000005c000007945 */ /* 0x000fd80003800200 */
[----:B------:R-:W-:Y:S05]  /*0240*/  @P0 BRA `(.L_x_12) ;  /* 0x0000000400680947 */ /* 0x000fea0003800000 */
[----:B------:R-:W2:Y:S01]  /*0250*/  LDG.E.64 R10, desc[UR6][R2.64] ;  /* 0x00000006020a7981 */ /* 0x000ea2000c1e1b00 */
[----:B------:R-:W-:Y:S01]  /*0260*/  BSSY.RECONVERGENT B1, `(.L_x_13) ;  /* 0x0000016000017945 */ /* 0x000fe20003800200 */
[----:B--2---:R-:W-:-:S05]  /*0270*/  VIADD R13, R10, 0x1 ;  /* 0x000000010a0d7836 */ /* 0x004fca0000000000 */
[----:B------:R2:W-:Y:S01]  /*0280*/  STG.E desc[UR6][R2.64], R13 ;  /* 0x0000000d02007986 */ /* 0x0005e2000c101906 */
[----:B------:R-:W-:-:S13]  /*0290*/  ISETP.NE.AND P0, PT, R13, RZ, PT ;  /* 0x000000ff0d00720c */ /* 0x000fda0003f05270 */
[----:B--2---:R-:W-:Y:S05]  /*02a0*/  @!P0 BRA `(.L_x_14) ;  /* 0x0000000000088947 */ /* 0x004fea0003800000 */
[----:B0-----:R0:W5:Y:S01]  /*02b0*/  LDG.E R9, desc[UR6][R2.64+0x8] ;  /* 0x0000080602097981 */ /* 0x001162000c1e1900 */
[----:B------:R-:W-:Y:S05]  /*02c0*/  BRA `(.L_x_15) ;  /* 0x00000000003c7947 */ /* 0x000fea0003800000 */
.L_x_14:
[----:B0-----:R2:W5:Y:S01]  /*02d0*/  LDG.E R9, desc[UR6][R2.64+0x8] ;  /* 0x0000080602097981 */ /* 0x001562000c1e1900 */
[----:B------:R-:W-:-:S04]  /*02e0*/  IADD3 R11, PT, PT, R11, 0x1, RZ ;  /* 0x000000010b0b7810 */ /* 0x000fc80007ffe0ff */
[----:B------:R-:W-:Y:S01]  /*02f0*/  ISETP.NE.AND P0, PT, R11, RZ, PT ;  /* 0x000000ff0b00720c */ /* 0x000fe20003f05270 */
[----:B------:R2:W-:-:S12]  /*0300*/  STG.E desc[UR6][R2.64+0x4], R11 ;  /* 0x0000040b02007986 */ /* 0x0005d8000c101906 */
[----:B--2---:R-:W-:Y:S05]  /*0310*/  @P0 BRA `(.L_x_15) ;  /* 0x0000000000280947 */ /* 0x004fea0003800000 */
[----:B-----5:R-:W-:Y:S02]  /*0320*/  VIADD R9, R9, 0x1 ;  /* 0x0000000109097836 */ /* 0x020fe40000000000 */
[----:B------:R-:W-:-:S03]  /*0330*/  IMAD.MOV.U32 R11, RZ, RZ, RZ ;  /* 0x000000ffff0b7224 */ /* 0x000fc600078e00ff */
[----:B------:R2:W-:Y:S01]  /*0340*/  STG.E desc[UR6][R2.64+0x8], R9 ;  /* 0x0000080902007986 */ /* 0x0005e2000c101906 */
[----:B------:R-:W-:-:S13]  /*0350*/  ISETP.NE.AND P0, PT, R9, RZ, PT ;  /* 0x000000ff0900720c */ /* 0x000fda0003f05270 */
[----:B--2---:R-:W-:Y:S05]  /*0360*/  @P0 BRA `(.L_x_15) ;  /* 0x0000000000140947 */ /* 0x004fea0003800000 */
[----:B------:R-:W2:Y:S01]  /*0370*/  LDG.E R6, desc[UR6][R2.64+0xc] ;  /* 0x00000c0602067981 */ /* 0x000ea2000c1e1900 */
[----:B------:R-:W-:Y:S02]  /*0380*/  HFMA2 R11, -RZ, RZ, 0, 0 ;  /* 0x00000000ff0b7431 */ /* 0x000fe400000001ff */
[----:B------:R-:W-:Y:S01]  /*0390*/  IMAD.MOV.U32 R9, RZ, RZ, RZ ;  /* 0x000000ffff097224 */ /* 0x000fe200078e00ff */
[----:B--2---:R-:W-:-:S05]  /*03a0*/  IADD3 R7, PT, PT, R6, 0x1, RZ ;  /* 0x0000000106077810 */ /* 0x004fca0007ffe0ff */
[----:B------:R2:W-:Y:S02]  /*03b0*/  STG.E desc[UR6][R2.64+0xc], R7 ;  /* 0x00000c0702007986 */ /* 0x0005e4000c101906 */
.L_x_15:
[----:B------:R-:W-:Y:S05]  /*03c0*/  BSYNC.RECONVERGENT B1 ;  /* 0x0000000000017941 */ /* 0x000fea0003800200 */
.L_x_13:
[----:B--2---:R-:W2:Y:S04]  /*03d0*/  LDG.E.64 R6, desc[UR6][R2.64+0x20] ;  /* 0x0000200602067981 */ /* 0x004ea8000c1e1b00 */
[----:B------:R-:W3:Y:S01]  /*03e0*/  LDG.E R14, desc[UR6][R2.64+0xc] ;  /* 0x00000c06020e7981 */ /* 0x000ee2000c1e1900 */
[----:B-----5:R-:W-:-:S03]  /*03f0*/  IMAD.WIDE.U32 R8, R9, -0x326172a9, RZ ;  /* 0xcd9e8d5709087825 */ /* 0x020fc600078e00ff */
[----:B------:R0:W-:Y:S01]  /*0400*/  STG.E desc[UR6][R2.64+0x28], RZ ;  /* 0x000028ff02007986 */ /* 0x0001e2000c101906 */
[----:B------:R-:W-:-:S04]  /*0410*/  IMAD.HI.U32 R12, R13, -0x2daee0ad, RZ ;  /* 0xd2511f530d0c7827 */ /* 0x000fc800078e00ff */
[----:B------:R-:W-:Y:S01]  /*0420*/  IMAD.MOV.U32 R13, RZ, RZ, -0x2daee0ad ;  /* 0xd2511f53ff0d7424 */ /* 0x000fe200078e00ff */
[----:B--2---:R-:W-:-:S03]  /*0430*/  LOP3.LUT R11, R6, R9, R11, 0x96, !PT ;  /* 0x00000009060b7212 */ /* 0x004fc600078e960b */
[----:B------:R-:W-:Y:S02]  /*0440*/  IMAD R9, R10, R13, -0x2daee0ad ;  /* 0xd2511f530a097424 */ /* 0x000fe400078e020d */
[----:B------:R-:W-:Y:S01]  /*0450*/  VIADD R15, R6, 0x9e3779b9 ;  /* 0x9e3779b9060f7836 */ /* 0x000fe20000000000 */
[----:B---3--:R-:W-:Y:S01]  /*0460*/  LOP3.LUT R12, R7, R14, R12, 0x96, !PT ;  /* 0x0000000e070c7212 */ /* 0x008fe200078e960c */
[----:B------:R-:W-:Y:S01]  /*0470*/  IMAD.WIDE.U32 R10, R11, -0x2daee0ad, RZ ;  /* 0xd2511f530b0a7825 */ /* 0x000fe200078e00ff */
[----:B------:R-:W-:-:S03]  /*0480*/  IADD3 R14, PT, PT, R7, -0x4498517b, RZ ;  /* 0xbb67ae85070e7810 */ /* 0x000fc60007ffe0ff */
[----:B------:R-:W-:Y:S01]  /*0490*/  IMAD.WIDE.U32 R12, R12, -0x326172a9, RZ ;  /* 0xcd9e8d570c0c7825 */ /* 0x000fe200078e00ff */
[----:B------:R-:W-:Y:S02]  /*04a0*/  LOP3.LUT R9, R14, R11, R9, 0x96, !PT ;  /* 0x0000000b0e097212 */ /* 0x000fe400078e9609 */
[----:B------:R-:W-:Y:S02]  /*04b0*/  IADD3 R11, PT, PT, R6, 0x3c6ef372, RZ ;  /* 0x3c6ef372060b7810 */ /* 0x000fe40007ffe0ff */
[----:B------:R-:W-:Y:S01]  /*04c0*/  LOP3.LUT R15, R15, R8, R13, 0x96, !PT ;  /* 0x000000080f0f7212 */ /* 0x000fe200078e960d */
[----:B------:R-:W-:-:S04]  /*04d0*/  IMAD.WIDE.U32 R8, R9, -0x326172a9, RZ ;  /* 0xcd9e8d5709087825 */ /* 0x000fc800078e00ff */
[----:B------:R-:W-:Y:S01]  /*04e0*/  IMAD.WIDE.U32 R14, R15, -0x2daee0ad, RZ ;  /* 0xd2511f530f0e7825 */ /* 0x000fe200078e00ff */
[----:B------:R-:W-:-:S03]  /*04f0*/  LOP3.LUT R11, R9, R12, R11, 0x96, !PT ;  /* 0x0000000c090b7212 */ /* 0x000fc600078e960b */
[----:B------:R-:W-:Y:S02]  /*0500*/  VIADD R13, R7, 0x76cf5d0a ;  /* 0x76cf5d0a070d7836 */ /* 0x000fe40000000000 */
[----:B------:R-:W-:-:S03]  /*0510*/  VIADD R9, R6, 0xdaa66d2b ;  /* 0xdaa66d2b06097836 */ /* 0x000fc60000000000 */
[----:B------:R-:W-:Y:S01]  /*0520*/  LOP3.LUT R13, R15, R13, R10, 0x96, !PT ;  /* 0x0000000d0f0d7212 */ /* 0x000fe200078e960a */
[----:B------:R-:W-:Y:S01]  /*0530*/  IMAD.WIDE.U32 R10, R11, -0x2daee0ad, RZ ;  /* 0xd2511f530b0a7825 */ /* 0x000fe200078e00ff */
[----:B------:R-:W-:-:S03]  /*0540*/  IADD3 R15, PT, PT, R7, 0x32370b8f, RZ ;  /* 0x32370b8f070f7810 */ /* 0x000fc60007ffe0ff */
        /* <DEDUP_REMOVED lines=11> */
[----:B------:R-:W-:-:S03]  /*0600*/  IADD3 R15, PT, PT, R7, -0x56f99767, RZ ;  /* 0xa9066899070f7810 */ /* 0x000fc60007ffe0ff */
[----:B------:R-:W-:Y:S01]  /*0610*/  IMAD.WIDE.U32 R12, R13, -0x326172a9, RZ ;  /* 0xcd9e8d570d0c7825 */ /* 0x000fe200078e00ff */
[----:B------:R-:W-:Y:S02]  /*0620*/  LOP3.LUT R15, R11, R14, R15, 0x96, !PT ;  /* 0x0000000e0b0f7212 */ /* 0x000fe400078e960f */
[----:B------:R-:W-:Y:S02]  /*0630*/  IADD3 R11, PT, PT, R6, -0x4ab325aa, RZ ;  /* 0xb54cda56060b7810 */ /* 0x000fe40007ffe0ff */
        /* <DEDUP_REMOVED lines=11> */
[----:B------:R-:W-:Y:S02]  /*06f0*/  IADD3 R11, PT, PT, R6, -0xe443238, RZ ;  /* 0xf1bbcdc8060b7810 */ /* 0x000fe40007ffe0ff */
[----:B------:R-:W-:Y:S01]  /*0700*/  LOP3.LUT R14, R13, R8, R9, 0x96, !PT ;  /* 0x000000080d0e7212 */ /* 0x000fe200078e9609 */
[----:B------:R-:W-:-:S04]  /*0710*/  IMAD.WIDE.U32 R8, R15, -0x326172a9, RZ ;  /* 0xcd9e8d570f087825 */ /* 0x000fc800078e00ff */
[----:B------:R-:W-:Y:S01]  /*0720*/  IMAD.WIDE.U32 R14, R14, -0x2daee0ad, RZ ;  /* 0xd2511f530e0e7825 */ /* 0x000fe200078e00ff */
[----:B------:R-:W-:Y:S02]  /*0730*/  LOP3.LUT R12, R9, R12, R11, 0x96, !PT ;  /* 0x0000000c090c7212 */ /* 0x000fe400078e960b */
[C---:B------:R-:W-:Y:S01]  /*0740*/  IADD3 R9, PT, PT, R7.reuse, -0x695add53, RZ ;  /* 0x96a522ad07097810 */ /* 0x040fe20007ffe0ff */
[----:B------:R-:W-:Y:S02]  /*0750*/  VIADD R13, R7, 0xdb3d7428 ;  /* 0xdb3d7428070d7836 */ /* 0x000fe40000000000 */
[----:B------:R-:W-:-:S03]  /*0760*/  VIADD R7, R6, 0x8ff34781 ;  /* 0x8ff3478106077836 */ /* 0x000fc60000000000 */
[----:B------:R-:W-:Y:S01]  /*0770*/  LOP3.LUT R16, R15, R10, R13, 0x96, !PT ;  /* 0x0000000a0f107212 */ /* 0x000fe200078e960d */
[----:B------:R-:W-:-:S04]  /*0780*/  IMAD.WIDE.U32 R12, R12, -0x2daee0ad, RZ ;  /* 0xd2511f530c0c7825 */ /* 0x000fc800078e00ff */
[----:B------:R-:W-:Y:S01]  /*0790*/  IMAD.WIDE.U32 R16, R16, -0x326172a9, RZ ;  /* 0xcd9e8d5710107825 */ /* 0x000fe200078e00ff */
[----:B------:R-:W-:Y:S02]  /*07a0*/  LOP3.LUT R10, R13, R14, R9, 0x96, !PT ;  /* 0x0000000e0d0a7212 */ /* 0x000fe400078e9609 */
[----:B------:R-:W-:Y:S01]  /*07b0*/  MOV R11, R12 ;  /* 0x0000000c000b7202 */ /* 0x000fe20000000f00 */
[----:B------:R-:W-:Y:S01]  /*07c0*/  IMAD.MOV.U32 R9, RZ, RZ, R16 ;  /* 0x000000ffff097224 */ /* 0x000fe200078e0010 */
[----:B------:R-:W-:-:S05]  /*07d0*/  LOP3.LUT R8, R17, R8, R7, 0x96, !PT ;  /* 0x0000000811087212 */ /* 0x000fca00078e9607 */
[----:B------:R0:W-:Y:S02]  /*07e0*/  STG.E.128 desc[UR6][R2.64+0x10], R8 ;  /* 0x0000100802007986 */ /* 0x0001e4000c101d06 */
.L_x_12:
[----:B------:R-:W-:Y:S05]  /*07f0*/  BSYNC.RECONVERGENT B0 ;  /* 0x0000000000007941 */ /* 0x000fea0003800200 */
.L_x_11:
[----:B-----5:R-:W-:-:S04]  /*0800*/  IMAD.HI.U32 R6, R5, -0x55555555, RZ ;  /* 0xaaaaaaab05067827 */ /* 0x020fc800078e00ff */
[----:B------:R-:W-:Y:S01]  /*0810*/  VIADD R4, R4, 0x1 ;  /* 0x0000000104047836 */ /* 0x000fe20000000000 */
[----:B0-----:R-:W-:Y:S02]  /*0820*/  SHF.R.U32.HI R8, RZ, 0x1, R6 ;  /* 0x00000001ff087819 */ /* 0x001fe40000011606 */
[----:B------:R-:W-:-:S03]  /*0830*/  IADD3 R6, P0, PT, R0, UR8, RZ ;  /* 0x0000000800067c10 */ /* 0x000fc6000ff1e0ff */
[----:B------:R-:W-:Y:S01]  /*0840*/  IMAD R8, R8, -0x3, R5 ;  /* 0xfffffffd08087824 */ /* 0x000fe200078e0205 */
[----:B------:R-:W-:Y:S02]  /*0850*/  LEA.HI.X.SX32 R7, R0, UR9, 0x1, P0 ;  /* 0x0000000900077c11 */ /* 0x000fe400080f0eff */
[----:B------:R-:W-:Y:S02]  /*0860*/  ISETP.NE.AND P0, PT, R4, RZ, PT ;  /* 0x000000ff0400720c */ /* 0x000fe40003f05270 */
[----:B------:R-:W-:Y:S02]  /*0870*/  IADD3 R5, PT, PT, R8, -0x1, RZ ;  /* 0xffffffff08057810 */ /* 0x000fe40007ffe0ff */
[----:B------:R-:W-:-:S03]  /*0880*/  IADD3 R0, PT, PT, R0, 0x1, RZ ;  /* 0x0000000100007810 */ /* 0x000fc60007ffe0ff */
[----:B------:R0:W-:Y:S06]  /*0890*/  STG.E.U8 desc[UR6][R6.64], R5 ;  /* 0x0000000506007986 */ /* 0x0001ec000c101106 */
[----:B------:R-:W-:Y:S05]  /*08a0*/  @P0 BRA `(.L_x_16) ;  /* 0xfffffff8000c0947 */ /* 0x000fea000383ffff */
[----:B------:R-:W-:Y:S05]  /*08b0*/  EXIT ;  /* 0x000000000000794d */ /* 0x000fea0003800000 */
.L_x_17:
        /* <DEDUP_REMOVED lines=12> */
.L_x_64:


//--------------------- .text._Z17calcMagnetizationPcPiiiiS0_ --------------------------
	.section	.text._Z17calcMagnetizationPcPiiiiS0_,"ax",@progbits
	.align	128
        .global         _Z17calcMagnetizationPcPiiiiS0_
        .type           _Z17calcMagnetizationPcPiiiiS0_,@function
        .size           _Z17calcMagnetizationPcPiiiiS0_,(.L_x_65 - _Z17calcMagnetizationPcPiiiiS0_)
        .other          _Z17calcMagnetizationPcPiiiiS0_,@"STO_CUDA_ENTRY STV_DEFAULT"
_Z17calcMagnetizationPcPiiiiS0_:
.text._Z17calcMagnetizationPcPiiiiS0_:
[----:B------:R-:W-:Y:S01]  /*0000*/  LDC R1, c[0x0][0x37c] ;  /* 0x0000df00ff017b82 */ /* 0x000fe20000000800 */
[----:B------:R-:W0:Y:S07]  /*0010*/  S2R R0, SR_TID.X ;  /* 0x0000000000007919 */ /* 0x000e2e0000002100 */
[----:B------:R-:W0:Y:S01]  /*0020*/  S2UR UR4, SR_CTAID.X ;  /* 0x00000000000479c3 */ /* 0x000e220000002500 */
[----:B------:R-:W1:Y:S07]  /*0030*/  LDCU.64 UR8, c[0x0][0x358] ;  /* 0x00006b00ff0877ac */ /* 0x000e6e0008000a00 */
[----:B------:R-:W0:Y:S08]  /*0040*/  LDC R5, c[0x0][0x360] ;  /* 0x0000d800ff057b82 */ /* 0x000e300000000800 */
[----:B------:R-:W2:Y:S01]  /*0050*/  LDC.64 R2, c[0x0][0x388] ;  /* 0x0000e200ff027b82 */ /* 0x000ea20000000a00 */
[----:B0-----:R-:W-:Y:S01]  /*0060*/  IMAD R0, R5, UR4, R0 ;  /* 0x0000000405007c24 */ /* 0x001fe2000f8e0200 */
[----:B------:R-:W0:Y:S03]  /*0070*/  LDCU UR4, c[0x0][0x398] ;  /* 0x00007300ff0477ac */ /* 0x000e260008000800 */
[----:B--2---:R-:W-:-:S06]  /*0080*/  IMAD.WIDE R2, R0, 0x4, R2 ;  /* 0x0000000400027825 */ /* 0x004fcc00078e0202 */
[----:B-1----:R-:W0:Y:S02]  /*0090*/  LDG.E R2, desc[UR8][R2.64] ;  /* 0x0000000802027981 */ /* 0x002e24000c1e1900 */
[----:B0-----:R-:W-:-:S13]  /*00a0*/  ISETP.NE.AND P0, PT, R2, UR4, PT ;  /* 0x0000000402007c0c */ /* 0x001fda000bf05270 */
[----:B------:R-:W-:Y:S05]  /*00b0*/  @P0 EXIT ;  /* 0x000000000000094d */ /* 0x000fea0003800000 */
[----:B------:R-:W0:Y:S01]  /*00c0*/  LDCU UR5, c[0x0][0x390] ;  /* 0x00007200ff0577ac */ /* 0x000e220008000800 */
[----:B------:R-:W-:Y:S02]  /*00d0*/  IMAD.MOV.U32 R6, RZ, RZ, RZ ;  /* 0x000000ffff067224 */ /* 0x000fe400078e00ff */
[----:B------:R-:W-:Y:S01]  /*00e0*/  IMAD.MOV.U32 R4, RZ, RZ, RZ ;  /* 0x000000ffff047224 */ /* 0x000fe200078e00ff */
[----:B0-----:R-:W-:-:S09]  /*00f0*/  UISETP.GE.AND UP0, UPT, UR5, 0x1, UPT ;  /* 0x000000010500788c */ /* 0x001fd2000bf06270 */
[----:B------:R-:W-:Y:S05]  /*0100*/  BRA.U !UP0, `(.L_x_18) ;  /* 0x0000000508f07547 */ /* 0x000fea000b800000 */
[----:B------:R-:W-:Y:S02]  /*0110*/  UISETP.GE.U32.AND UP1, UPT, UR5, 0x10, UPT ;  /* 0x000000100500788c */ /* 0x000fe4000bf26070 */
[----:B------:R-:W-:Y:S01]  /*0120*/  IMAD R5, R0, UR5, RZ ;  /* 0x0000000500057c24 */ /* 0x000fe2000f8e02ff */
[----:B------:R-:W-:Y:S01]  /*0130*/  ULOP3.LUT UR6, UR5, 0xf, URZ, 0xc0, !UPT ;  /* 0x0000000f05067892 */ /* 0x000fe2000f8ec0ff */
[----:B------:R-:W-:Y:S01]  /*0140*/  IMAD.MOV.U32 R4, RZ, RZ, RZ ;  /* 0x000000ffff047224 */ /* 0x000fe200078e00ff */
[----:B------:R-:W-:Y:S01]  /*0150*/  UMOV UR4, URZ ;  /* 0x000000ff00047c82 */ /* 0x000fe20008000000 */
[----:B------:R-:W-:Y:S01]  /*0160*/  IMAD.MOV.U32 R6, RZ, RZ, RZ ;  /* 0x000000ffff067224 */ /* 0x000fe200078e00ff */
[----:B------:R-:W-:Y:S02]  /*0170*/  UISETP.NE.AND UP0, UPT, UR6, URZ, UPT ;  /* 0x000000ff0600728c */ /* 0x000fe4000bf05270 */
[----:B------:R-:W-:Y:S09]  /*0180*/  BRA.U !UP1, `(.L_x_19) ;  /* 0x0000000109d47547 */ /* 0x000ff2000b800000 */
[----:B------:R-:W-:Y:S01]  /*0190*/  ULOP3.LUT UR4, UR5, 0x7ffffff0, URZ, 0xc0, !UPT ;  /* 0x7ffffff005047892 */ /* 0x000fe2000f8ec0ff */
[----:B------:R-:W-:Y:S02]  /*01a0*/  IMAD.MOV.U32 R4, RZ, RZ, RZ ;  /* 0x000000ffff047224 */ /* 0x000fe400078e00ff */
[----:B------:R-:W-:Y:S01]  /*01b0*/  IMAD.MOV.U32 R7, RZ, RZ, R5 ;  /* 0x000000ffff077224 */ /* 0x000fe200078e0005 */
[----:B------:R-:W-:Y:S01]  /*01c0*/  UIADD3 UR7, UPT, UPT, -UR4, URZ, URZ ;  /* 0x000000ff04077290 */ /* 0x000fe2000fffe1ff */
[----:B------:R-:W-:-:S11]  /*01d0*/  IMAD.MOV.U32 R6, RZ, RZ, RZ ;  /* 0x000000ffff067224 */ /* 0x000fd600078e00ff */
.L_x_20:
[----:B------:R-:W0:Y:S01]  /*01e0*/  LDC.64 R2, c[0x0][0x380] ;  /* 0x0000e000ff027b82 */ /* 0x000e220000000a00 */
[----:B------:R-:W-:Y:S02]  /*01f0*/  SHF.R.S32.HI R8, RZ, 0x1f, R7 ;  /* 0x0000001fff087819 */ /* 0x000fe40000011407 */
[----:B0-----:R-:W-:-:S04]  /*0200*/  IADD3 R2, P0, P1, R7, 0x7, R2 ;  /* 0x0000000707027810 */ /* 0x001fc8000791e002 */
[----:B------:R-:W-:-:S05]  /*0210*/  IADD3.X R3, PT, PT, R8, R3, RZ, P0, P1 ;  /* 0x0000000308037210 */ /* 0x000fca00007e24ff */
[----:B------:R-:W2:Y:S04]  /*0220*/  LDG.E.S8 R19, desc[UR8][R2.64+-0x7] ;  /* 0xfffff90802137981 */ /* 0x000ea8000c1e1300 */
[----:B------:R-:W2:Y:S04]  /*0230*/  LDG.E.S8 R18, desc[UR8][R2.64+-0x6] ;  /* 0xfffffa0802127981 */ /* 0x000ea8000c1e1300 */
[----:B------:R-:W3:Y:S04]  /*0240*/  LDG.E.S8 R21, desc[UR8][R2.64+-0x5] ;  /* 0xfffffb0802157981 */ /* 0x000ee8000c1e1300 */
[----:B------:R-:W3:Y:S04]  /*0250*/  LDG.E.S8 R20, desc[UR8][R2.64+-0x4] ;  /* 0xfffffc0802147981 */ /* 0x000ee8000c1e1300 */
[----:B------:R-:W4:Y:S04]  /*0260*/  LDG.E.S8 R23, desc[UR8][R2.64+-0x3] ;  /* 0xfffffd0802177981 */ /* 0x000f28000c1e1300 */
[----:B------:R-:W4:Y:S04]  /*0270*/  LDG.E.S8 R22, desc[UR8][R2.64+-0x2] ;  /* 0xfffffe0802167981 */ /* 0x000f28000c1e1300 */
[----:B------:R-:W5:Y:S04]  /*0280*/  LDG.E.S8 R17, desc[UR8][R2.64+-0x1] ;  /* 0xffffff0802117981 */ /* 0x000f68000c1e1300 */
        /* <DEDUP_REMOVED lines=8> */
[----:B------:R0:W5:Y:S01]  /*0310*/  LDG.E.S8 R15, desc[UR8][R2.64+0x8] ;  /* 0x00000808020f7981 */ /* 0x000162000c1e1300 */
[----:B------:R-:W-:Y:S01]  /*0320*/  UIADD3 UR7, UPT, UPT, UR7, 0x10, URZ ;  /* 0x0000001007077890 */ /* 0x000fe2000fffe0ff */
[----:B------:R-:W-:-:S03]  /*0330*/  VIADD R7, R7, 0x10 ;  /* 0x0000001007077836 */ /* 0x000fc60000000000 */
[----:B------:R-:W-:Y:S01]  /*0340*/  UISETP.NE.AND UP1, UPT, UR7, URZ, UPT ;  /* 0x000000ff0700728c */ /* 0x000fe2000bf25270 */
[----:B--2---:R-:W-:Y:S02]  /*0350*/  IADD3 R6, PT, PT, R18, R6, R19 ;  /* 0x0000000612067210 */ /* 0x004fe40007ffe013 */
[----:B------:R-:W-:Y:S02]  /*0360*/  PRMT R19, R19, 0x3340, R18 ;  /* 0x0000334013137816 */ /* 0x000fe40000000012 */
[----:B---3--:R-:W-:Y:S02]  /*0370*/  IADD3 R6, PT, PT, R20, R6, R21 ;  /* 0x0000000614067210 */ /* 0x008fe40007ffe015 */
[----:B------:R-:W-:-:S04]  /*0380*/  PRMT R20, R21, 0x3340, R20 ;  /* 0x0000334015147816 */ /* 0x000fc80000000014 */
[----:B------:R-:W-:Y:S02]  /*0390*/  PRMT R19, R19, 0x5410, R20 ;  /* 0x0000541013137816 */ /* 0x000fe40000000014 */
[----:B----4-:R-:W-:Y:S02]  /*03a0*/  IADD3 R6, PT, PT, R22, R6, R23 ;  /* 0x0000000616067210 */ /* 0x010fe40007ffe017 */
[----:B------:R-:W-:Y:S01]  /*03b0*/  PRMT R23, R23, 0x3340, R22 ;  /* 0x0000334017177816 */ /* 0x000fe20000000016 */
[----:B------:R-:W-:Y:S01]  /*03c0*/  IDP.4A.S8.S8 R4, R19, R19, R4 ;  /* 0x0000001313047226 */ /* 0x000fe20000000604 */
[----:B-----5:R-:W-:Y:S02]  /*03d0*/  PRMT R18, R17, 0x3340, R16 ;  /* 0x0000334011127816 */ /* 0x020fe40000000010 */
[----:B------:R-:W-:Y:S02]  /*03e0*/  IADD3 R6, PT, PT, R16, R6, R17 ;  /* 0x0000000610067210 */ /* 0x000fe40007ffe011 */
[----:B------:R-:W-:-:S02]  /*03f0*/  PRMT R23, R23, 0x5410, R18 ;  /* 0x0000541017177816 */ /* 0x000fc40000000012 */
[----:B------:R-:W-:-:S03]  /*0400*/  PRMT R17, R11, 0x3340, R14 ;  /* 0x000033400b117816 */ /* 0x000fc6000000000e */
[----:B------:R-:W-:Y:S01]  /*0410*/  IDP.4A.S8.S8 R4, R23, R23, R4 ;  /* 0x0000001717047226 */ /* 0x000fe20000000604 */
[----:B------:R-:W-:Y:S02]  /*0420*/  IADD3 R6, PT, PT, R14, R6, R11 ;  /* 0x000000060e067210 */ /* 0x000fe40007ffe00b */
[----:B0-----:R-:W-:Y:S02]  /*0430*/  PRMT R2, R10, 0x3340, R13 ;  /* 0x000033400a027816 */ /* 0x001fe4000000000d */
[----:B------:R-:W-:Y:S02]  /*0440*/  IADD3 R6, PT, PT, R13, R6, R10 ;  /* 0x000000060d067210 */ /* 0x000fe40007ffe00a */
[----:B------:R-:W-:Y:S02]  /*0450*/  PRMT R17, R17, 0x5410, R2 ;  /* 0x0000541011117816 */ /* 0x000fe40000000002 */
[----:B------:R-:W-:-:S03]  /*0460*/  PRMT R3, R9, 0x3340, R12 ;  /* 0x0000334009037816 */ /* 0x000fc6000000000c */
[----:B------:R-:W-:Y:S01]  /*0470*/  IDP.4A.S8.S8 R4, R17, R17, R4 ;  /* 0x0000001111047226 */ /* 0x000fe20000000604 */
[----:B------:R-:W-:Y:S02]  /*0480*/  IADD3 R6, PT, PT, R12, R6, R9 ;  /* 0x000000060c067210 */ /* 0x000fe40007ffe009 */
[----:B------:R-:W-:Y:S02]  /*0490*/  PRMT R2, R8, 0x3340, R15 ;  /* 0x0000334008027816 */ /* 0x000fe4000000000f */
[----:B------:R-:W-:Y:S02]  /*04a0*/  IADD3 R6, PT, PT, R15, R6, R8 ;  /* 0x000000060f067210 */ /* 0x000fe40007ffe008 */
[----:B------:R-:W-:-:S05]  /*04b0*/  PRMT R3, R3, 0x5410, R2 ;  /* 0x0000541003037816 */ /* 0x000fca0000000002 */
[----:B------:R-:W-:Y:S01]  /*04c0*/  IDP.4A.S8.S8 R4, R3, R3, R4 ;  /* 0x0000000303047226 */ /* 0x000fe20000000604 */
[----:B------:R-:W-:Y:S06]  /*04d0*/  BRA.U UP1, `(.L_x_20) ;  /* 0xfffffffd01407547 */ /* 0x000fec000b83ffff */
.L_x_19:
[----:B------:R-:W-:Y:S05]  /*04e0*/  BRA.U !UP0, `(.L_x_18) ;  /* 0x0000000108f87547 */ /* 0x000fea000b800000 */
[----:B------:R-:W-:Y:S02]  /*04f0*/  UISETP.GE.U32.AND UP0, UPT, UR6, 0x8, UPT ;  /* 0x000000080600788c */ /* 0x000fe4000bf06070 */
[----:B------:R-:W-:-:S04]  /*0500*/  ULOP3.LUT UR7, UR5, 0x7, URZ, 0xc0, !UPT ;  /* 0x0000000705077892 */ /* 0x000fc8000f8ec0ff */
[----:B------:R-:W-:-:S03]  /*0510*/  UISETP.NE.AND UP1, UPT, UR7, URZ, UPT ;  /* 0x000000ff0700728c */ /* 0x000fc6000bf25270 */
[----:B------:R-:W-:Y:S08]  /*0520*/  BRA.U !UP0, `(.L_x_21) ;  /* 0x0000000108647547 */ /* 0x000ff0000b800000 */
[----:B------:R-:W0:Y:S01]  /*0530*/  LDCU.64 UR10, c[0x0][0x380] ;  /* 0x00007000ff0a77ac */ /* 0x000e220008000a00 */
[----:B------:R-:W-:-:S05]  /*0540*/  VIADD R3, R5, UR4 ;  /* 0x0000000405037c36 */ /* 0x000fca0008000000 */
[----:B0-----:R-:W-:-:S04]  /*0550*/  IADD3 R2, P0, PT, R3, UR10, RZ ;  /* 0x0000000a03027c10 */ /* 0x001fc8000ff1e0ff */
[----:B------:R-:W-:-:S05]  /*0560*/  LEA.HI.X.SX32 R3, R3, UR11, 0x1, P0 ;  /* 0x0000000b03037c11 */ /* 0x000fca00080f0eff */
[----:B------:R-:W2:Y:S04]  /*0570*/  LDG.E.S8 R7, desc[UR8][R2.64] ;  /* 0x0000000802077981 */ /* 0x000ea8000c1e1300 */
[----:B------:R-:W2:Y:S04]  /*0580*/  LDG.E.S8 R8, desc[UR8][R2.64+0x1] ;  /* 0x0000010802087981 */ /* 0x000ea8000c1e1300 */
[----:B------:R-:W3:Y:S04]  /*0590*/  LDG.E.S8 R9, desc[UR8][R2.64+0x2] ;  /* 0x0000020802097981 */ /* 0x000ee8000c1e1300 */
[----:B------:R-:W3:Y:S04]  /*05a0*/  LDG.E.S8 R10, desc[UR8][R2.64+0x3] ;  /* 0x00000308020a7981 */ /* 0x000ee8000c1e1300 */
[----:B------:R-:W4:Y:S04]  /*05b0*/  LDG.E.S8 R11, desc[UR8][R2.64+0x4] ;  /* 0x00000408020b7981 */ /* 0x000f28000c1e1300 */
[----:B------:R-:W4:Y:S04]  /*05c0*/  LDG.E.S8 R12, desc[UR8][R2.64+0x5] ;  /* 0x00000508020c7981 */ /* 0x000f28000c1e1300 */
[----:B------:R-:W5:Y:S04]  /*05d0*/  LDG.E.S8 R13, desc[UR8][R2.64+0x6] ;  /* 0x00000608020d7981 */ /* 0x000f68000c1e1300 */
[----:B------:R-:W5:Y:S01]  /*05e0*/  LDG.E.S8 R14, desc[UR8][R2.64+0x7] ;  /* 0x00000708020e7981 */ /* 0x000f62000c1e1300 */
[----:B------:R-:W-:Y:S01]  /*05f0*/  UIADD3 UR4, UPT, UPT, UR4, 0x8, URZ ;  /* 0x0000000804047890 */ /* 0x000fe2000fffe0ff */
[----:B--2---:R-:W-:-:S02]  /*0600*/  IADD3 R6, PT, PT, R8, R6, R7 ;  /* 0x0000000608067210 */ /* 0x004fc40007ffe007 */
[----:B------:R-:W-:Y:S02]  /*0610*/  PRMT R8, R7, 0x3340, R8 ;  /* 0x0000334007087816 */ /* 0x000fe40000000008 */
[----:B---3--:R-:W-:Y:S02]  /*0620*/  PRMT R7, R9, 0x3340, R10 ;  /* 0x0000334009077816 */ /* 0x008fe4000000000a */
[----:B------:R-:W-:Y:S02]  /*0630*/  IADD3 R6, PT, PT, R10, R6, R9 ;  /* 0x000000060a067210 */ /* 0x000fe40007ffe009 */
[----:B------:R-:W-:Y:S02]  /*0640*/  PRMT R7, R8, 0x5410, R7 ;  /* 0x0000541008077816 */ /* 0x000fe40000000007 */
[----:B----4-:R-:W-:-:S03]  /*0650*/  PRMT R16, R11, 0x3340, R12 ;  /* 0x000033400b107816 */ /* 0x010fc6000000000c */
[----:B------:R-:W-:Y:S01]  /*0660*/  IDP.4A.S8.S8 R4, R7, R7, R4 ;  /* 0x0000000707047226 */ /* 0x000fe20000000604 */
[----:B------:R-:W-:Y:S02]  /*0670*/  IADD3 R6, PT, PT, R12, R6, R11 ;  /* 0x000000060c067210 */ /* 0x000fe40007ffe00b */
[----:B-----5:R-:W-:Y:S02]  /*0680*/  PRMT R15, R13, 0x3340, R14 ;  /* 0x000033400d0f7816 */ /* 0x020fe4000000000e */
[----:B------:R-:W-:Y:S02]  /*0690*/  IADD3 R6, PT, PT, R14, R6, R13 ;  /* 0x000000060e067210 */ /* 0x000fe40007ffe00d */
[----:B------:R-:W-:-:S05]  /*06a0*/  PRMT R15, R16, 0x5410, R15 ;  /* 0x00005410100f7816 */ /* 0x000fca000000000f */
[----:B------:R-:W-:-:S07]  /*06b0*/  IDP.4A.S8.S8 R4, R15, R15, R4 ;  /* 0x0000000f0f047226 */ /* 0x000fce0000000604 */
.L_x_21:
        /* <DEDUP_REMOVED lines=12> */
[----:B------:R-:W3:Y:S01]  /*0780*/  LDG.E.S8 R10, desc[UR8][R2.64+0x3] ;  /* 0x00000308020a7981 */ /* 0x000ee2000c1e1300 */
[----:B------:R-:W-:Y:S01]  /*0790*/  UIADD3 UR4, UPT, UPT, UR4, 0x4, URZ ;  /* 0x0000000404047890 */ /* 0x000fe2000fffe0ff */
[----:B--2---:R-:W-:-:S02]  /*07a0*/  PRMT R12, R7, 0x3340, R8 ;  /* 0x00003340070c7816 */ /* 0x004fc40000000008 */
[----:B------:R-:W-:Y:S02]  /*07b0*/  IADD3 R6, PT, PT, R8, R6, R7 ;  /* 0x0000000608067210 */ /* 0x000fe40007ffe007 */
[----:B---3--:R-:W-:Y:S02]  /*07c0*/  PRMT R11, R9, 0x3340, R10 ;  /* 0x00003340090b7816 */ /* 0x008fe4000000000a */
[----:B------:R-:W-:Y:S02]  /*07d0*/  IADD3 R6, PT, PT, R10, R6, R9 ;  /* 0x000000060a067210 */ /* 0x000fe40007ffe009 */
[----:B------:R-:W-:-:S05]  /*07e0*/  PRMT R11, R12, 0x5410, R11 ;  /* 0x000054100c0b7816 */ /* 0x000fca000000000b */
[----:B------:R-:W-:-:S07]  /*07f0*/  IDP.4A.S8.S8 R4, R11, R11, R4 ;  /* 0x0000000b0b047226 */ /* 0x000fce0000000604 */
.L_x_22:
[----:B------:R-:W-:Y:S05]  /*0800*/  BRA.U !UP1, `(.L_x_18) ;  /* 0x0000000109307547 */ /* 0x000fea000b800000 */
[----:B------:R-:W-:Y:S01]  /*0810*/  VIADD R5, R5, UR4 ;  /* 0x0000000405057c36 */ /* 0x000fe20008000000 */
[----:B------:R-:W0:Y:S01]  /*0820*/  LDCU.64 UR6, c[0x0][0x380] ;  /* 0x00007000ff0677ac */ /* 0x000e220008000a00 */
[----:B------:R-:W-:-:S12]  /*0830*/  UIADD3 UR5, UPT, UPT, -UR5, URZ, URZ ;  /* 0x000000ff05057290 */ /* 0x000fd8000fffe1ff */
.L_x_23:
[----:B0-----:R-:W-:-:S04]  /*0840*/  IADD3 R2, P0, PT, R5, UR6, RZ ;  /* 0x0000000605027c10 */ /* 0x001fc8000ff1e0ff */
[----:B------:R-:W-:-:S06]  /*0850*/  LEA.HI.X.SX32 R3, R5, UR7, 0x1, P0 ;  /* 0x0000000705037c11 */ /* 0x000fcc00080f0eff */
[----:B------:R-:W2:Y:S01]  /*0860*/  LDG.E.S8 R3, desc[UR8][R2.64] ;  /* 0x0000000802037981 */ /* 0x000ea2000c1e1300 */
[----:B------:R-:W-:Y:S01]  /*0870*/  UIADD3 UR5, UPT, UPT, UR5, 0x1, URZ ;  /* 0x0000000105057890 */ /* 0x000fe2000fffe0ff */
[----:B------:R-:W-:-:S03]  /*0880*/  VIADD R5, R5, 0x1 ;  /* 0x0000000105057836 */ /* 0x000fc60000000000 */
[----:B------:R-:W-:Y:S01]  /*0890*/  UISETP.NE.AND UP0, UPT, UR5, URZ, UPT ;  /* 0x000000ff0500728c */ /* 0x000fe2000bf05270 */
[C---:B--2---:R-:W-:Y:S02]  /*08a0*/  IMAD.IADD R6, R3.reuse, 0x1, R6 ;  /* 0x0000000103067824 */ /* 0x044fe400078e0206 */
[----:B------:R-:W-:-:S06]  /*08b0*/  IMAD R4, R3, R3, R4 ;  /* 0x0000000303047224 */ /* 0x000fcc00078e0204 */
[----:B------:R-:W-:Y:S05]  /*08c0*/  BRA.U UP0, `(.L_x_23) ;  /* 0xfffffffd00dc7547 */ /* 0x000fea000b83ffff */
.L_x_18:
[----:B------:R-:W0:Y:S01]  /*08d0*/  LDC.64 R2, c[0x0][0x3a0] ;  /* 0x0000e800ff027b82 */ /* 0x000e220000000a00 */
[----:B------:R-:W-:Y:S01]  /*08e0*/  IMAD R5, R0, 0x7, RZ ;  /* 0x0000000700057824 */ /* 0x000fe200078e02ff */
[-C--:B------:R-:W-:Y:S01]  /*08f0*/  IABS R15, R6.reuse ;  /* 0x00000006000f7213 */ /* 0x080fe20000000000 */
[----:B------:R-:W-:Y:S02]  /*0900*/  IMAD R7, R6, R6, RZ ;  /* 0x0000000606077224 */ /* 0x000fe400078e02ff */
[----:B------:R-:W-:Y:S02]  /*0910*/  IMAD R9, R4, R4, RZ ;  /* 0x0000000404097224 */ /* 0x000fe400078e02ff */
[----:B------:R-:W-:Y:S02]  /*0920*/  IMAD.MOV.U32 R13, RZ, RZ, 0x1 ;  /* 0x00000001ff0d7424 */ /* 0x000fe400078e00ff */
[----:B------:R-:W-:Y:S02]  /*0930*/  IMAD R11, R9, R9, RZ ;  /* 0x00000009090b7224 */ /* 0x000fe400078e02ff */
[----:B0-----:R-:W-:-:S04]  /*0940*/  IMAD.WIDE R2, R5, 0x4, R2 ;  /* 0x0000000405027825 */ /* 0x001fc800078e0202 */
[----:B------:R-:W-:Y:S01]  /*0950*/  IMAD R5, R7, R7, RZ ;  /* 0x0000000707057224 */ /* 0x000fe200078e02ff */
[----:B------:R-:W-:Y:S04]  /*0960*/  STG.E desc[UR8][R2.64+0x4], R15 ;  /* 0x0000040f02007986 */ /* 0x000fe8000c101908 */
[----:B------:R-:W-:Y:S04]  /*0970*/  STG.E desc[UR8][R2.64+0x8], R7 ;  /* 0x0000080702007986 */ /* 0x000fe8000c101908 */
[----:B------:R-:W-:Y:S04]  /*0980*/  STG.E desc[UR8][R2.64+0xc], R5 ;  /* 0x00000c0502007986 */ /* 0x000fe8000c101908 */
[----:B------:R-:W-:Y:S04]  /*0990*/  STG.E desc[UR8][R2.64+0x10], R4 ;  /* 0x0000100402007986 */ /* 0x000fe8000c101908 */
[----:B------:R-:W-:Y:S04]  /*09a0*/  STG.E desc[UR8][R2.64+0x14], R9 ;  /* 0x0000140902007986 */ /* 0x000fe8000c101908 */
[----:B------:R-:W-:Y:S04]  /*09b0*/  STG.E desc[UR8][R2.64], R13 ;  /* 0x0000000d02007986 */ /* 0x000fe8000c101908 */
[----:B------:R-:W-:Y:S01]  /*09c0*/  STG.E desc[UR8][R2.64+0x18], R11 ;  /* 0x0000180b02007986 */ /* 0x000fe2000c101908 */
[----:B------:R-:W-:Y:S05]  /*09d0*/  EXIT ;  /* 0x000000000000794d */ /* 0x000fea0003800000 */
.L_x_24:
        /* <DEDUP_REMOVED lines=10> */
.L_x_65:


//--------------------- .text._Z11equilibrateP24curandStatePhilox4_32_10PcPiiiiiiiiib --------------------------
	.section	.text._Z11equilibrateP24curandStatePhilox4_32_10PcPiiiiiiiiib,"ax",@progbits
	.align	128
        .global         _Z11equilibrateP24curandStatePhilox4_32_10PcPiiiiiiiiib
        .type           _Z11equilibrateP24curandStatePhilox4_32_10PcPiiiiiiiiib,@function
        .size           _Z11equilibrateP24curandStatePhilox4_32_10PcPiiiiiiiiib,(.L_x_66 - _Z11equilibrateP24curandStatePhilox4_32_10PcPiiiiiiiiib)
        .other          _Z11equilibrateP24curandStatePhilox4_32_10PcPiiiiiiiiib,@"STO_CUDA_ENTRY STV_DEFAULT"
_Z11equilibrateP24curandStatePhilox4_32_10PcPiiiiiiiiib:
.text._Z11equilibrateP24curandStatePhilox4_32_10PcPiiiiiiiiib:
[----:B------:R-:W-:Y:S01]  /*0000*/  LDC R1, c[0x0][0x37c] ;  /* 0x0000df00ff017b82 */ /* 0x000fe20000000800 */
[----:B------:R-:W0:Y:S01]  /*0010*/  S2R R0, SR_TID.X ;  /* 0x0000000000007919 */ /* 0x000e220000002100 */
[----:B------:R-:W1:Y:S06]  /*0020*/  LDCU UR7, c[0x0][0x39c] ;  /* 0x00007380ff0777ac */ /* 0x000e6c0008000800 */
[----:B------:R-:W0:Y:S01]  /*0030*/  S2UR UR4, SR_CTAID.X ;  /* 0x00000000000479c3 */ /* 0x000e220000002500 */
[----:B------:R-:W2:Y:S07]  /*0040*/  LDCU.64 UR14, c[0x0][0x358] ;  /* 0x00006b00ff0e77ac */ /* 0x000eae0008000a00 */
[----:B------:R-:W0:Y:S01]  /*0050*/  LDC R3, c[0x0][0x360] ;  /* 0x0000d800ff037b82 */ /* 0x000e220000000800 */
[----:B-1----:R-:W-:Y:S01]  /*0060*/  UISETP.GE.AND UP0, UPT, UR7, 0x1, UPT ;  /* 0x000000010700788c */ /* 0x002fe2000bf06270 */
[----:B0-----:R-:W-:Y:S01]  /*0070*/  IMAD R0, R3, UR4, R0 ;  /* 0x0000000403007c24 */ /* 0x001fe2000f8e0200 */
[----:B------:R-:W-:-:S07]  /*0080*/  CS2R R2, SRZ ;  /* 0x0000000000027805 */ /* 0x000fce000001ff00 */
[----:B--2---:R-:W-:Y:S05]  /*0090*/  BRA.U !UP0, `(.L_x_25) ;  /* 0x0000001508587547 */ /* 0x004fea000b800000 */
[----:B------:R-:W0:Y:S01]  /*00a0*/  LDCU UR8, c[0x0][0x398] ;  /* 0x00007300ff0877ac */ /* 0x000e220008000800 */
[----:B------:R-:W-:Y:S01]  /*00b0*/  CS2R R2, SRZ ;  /* 0x0000000000027805 */ /* 0x000fe2000001ff00 */
[----:B------:R-:W-:Y:S01]  /*00c0*/  UISETP.NE.AND UP0, UPT, UR7, 0x1, UPT ;  /* 0x000000010700788c */ /* 0x000fe2000bf05270 */
[----:B------:R-:W-:Y:S01]  /*00d0*/  UMOV UR4, URZ ;  /* 0x000000ff00047c82 */ /* 0x000fe20008000000 */
[----:B0-----:R-:W-:-:S07]  /*00e0*/  UIADD3 UR6, UPT, UPT, UR7, -UR8, URZ ;  /* 0x8000000807067290 */ /* 0x001fce000fffe0ff */
[----:B------:R-:W-:Y:S05]  /*00f0*/  BRA.U !UP0, `(.L_x_26) ;  /* 0x0000000d08547547 */ /* 0x000fea000b800000 */
[----:B------:R-:W-:Y:S01]  /*0100*/  IABS R13, UR7 ;  /* 0x00000007000d7c13 */ /* 0x000fe20008000000 */
[----:B------:R-:W0:Y:S01]  /*0110*/  LDCU UR9, c[0x0][0x39c] ;  /* 0x00007380ff0977ac */ /* 0x000e220008000800 */
[----:B------:R-:W-:Y:S02]  /*0120*/  PRMT R15, R15, 0x3340, R15 ;  /* 0x000033400f0f7816 */ /* 0x000fe4000000000f */
[----:B------:R-:W1:Y:S01]  /*0130*/  I2F.RP R4, R13 ;  /* 0x0000000d00047306 */ /* 0x000e620000209400 */
[----:B------:R-:W2:Y:S01]  /*0140*/  LDCU UR8, c[0x0][0x398] ;  /* 0x00007300ff0877ac */ /* 0x000ea20008000800 */
[----:B------:R-:W3:Y:S01]  /*0150*/  LDCU.64 UR16, c[0x0][0x388] ;  /* 0x00007100ff1077ac */ /* 0x000ee20008000a00 */
[----:B------:R-:W-:Y:S01]  /*0160*/  ULOP3.LUT UR4, UR7, 0x7ffffffe, URZ, 0xc0, !UPT ;  /* 0x7ffffffe07047892 */ /* 0x000fe2000f8ec0ff */
[----:B------:R-:W-:-:S04]  /*0170*/  UMOV UR5, URZ ;  /* 0x000000ff00057c82 */ /* 0x000fc80008000000 */
[----:B-1----:R-:W1:Y:S02]  /*0180*/  MUFU.RCP R4, R4 ;  /* 0x0000000400047308 */ /* 0x002e640000001000 */
[----:B-1----:R-:W-:-:S06]  /*0190*/  VIADD R2, R4, 0xffffffe ;  /* 0x0ffffffe04027836 */ /* 0x002fcc0000000000 */
[----:B------:R1:W4:Y:S02]  /*01a0*/  F2I.FTZ.U32.TRUNC.NTZ R3, R2 ;  /* 0x0000000200037305 */ /* 0x000324000021f000 */
[----:B-1----:R-:W-:Y:S02]  /*01b0*/  IMAD.MOV.U32 R2, RZ, RZ, RZ ;  /* 0x000000ffff027224 */ /* 0x002fe400078e00ff */
[----:B----4-:R-:W-:-:S04]  /*01c0*/  IMAD.MOV R6, RZ, RZ, -R3 ;  /* 0x000000ffff067224 */ /* 0x010fc800078e0a03 */
[----:B------:R-:W-:-:S04]  /*01d0*/  IMAD R5, R6, R13, RZ ;  /* 0x0000000d06057224 */ /* 0x000fc800078e02ff */
[----:B------:R-:W-:-:S04]  /*01e0*/  IMAD.HI.U32 R12, R3, R5, R2 ;  /* 0x00000005030c7227 */ /* 0x000fc800078e0002 */
[----:B0-23--:R-:W-:-:S07]  /*01f0*/  IMAD.MOV.U32 R3, RZ, RZ, RZ ;  /* 0x000000ffff037224 */ /* 0x00dfce00078e00ff */
.L_x_27:
[----:B------:R-:W-:Y:S01]  /*0200*/  IABS R8, UR8 ;  /* 0x0000000800087c13 */ /* 0x000fe20008000000 */
[----:B------:R-:W-:Y:S01]  /*0210*/  UMOV UR7, UR9 ;  /* 0x0000000900077c82 */ /* 0x000fe20008000000 */
[----:B------:R-:W-:Y:S01]  /*0220*/  UIADD3 UR13, UPT, UPT, UR6, UR5, URZ ;  /* 0x00000005060d7290 */ /* 0x000fe2000fffe0ff */
[----:B------:R-:W-:Y:S01]  /*0230*/  IABS R5, UR7 ;  /* 0x0000000700057c13 */ /* 0x000fe20008000000 */
[----:B------:R-:W0:Y:S01]  /*0240*/  I2F.RP R4, R8 ;  /* 0x0000000800047306 */ /* 0x000e220000209400 */
[----:B------:R-:W-:Y:S01]  /*0250*/  IABS R16, UR5 ;  /* 0x0000000500107c13 */ /* 0x000fe20008000000 */
[----:B------:R-:W-:Y:S01]  /*0260*/  UIADD3 UR11, UPT, UPT, UR13, 0x1, URZ ;  /* 0x000000010d0b7890 */ /* 0x000fe2000fffe0ff */
[----:B------:R-:W-:Y:S01]  /*0270*/  ISETP.LE.AND P2, PT, RZ, UR5, PT ;  /* 0x00000005ff007c0c */ /* 0x000fe2000bf43270 */
[----:B------:R-:W-:Y:S01]  /*0280*/  UIADD3 UR19, UPT, UPT, UR5, UR8, URZ ;  /* 0x0000000805137290 */ /* 0x000fe2000fffe0ff */
[----:B------:R-:W-:Y:S01]  /*0290*/  IABS R14, UR13 ;  /* 0x0000000d000e7c13 */ /* 0x000fe20008000000 */
[----:B------:R-:W-:Y:S01]  /*02a0*/  UIADD3 UR18, UPT, UPT, UR5, 0x1, URZ ;  /* 0x0000000105127890 */ /* 0x000fe2000fffe0ff */
[----:B------:R-:W-:Y:S01]  /*02b0*/  IMAD.U32 R23, RZ, RZ, UR7 ;  /* 0x00000007ff177e24 */ /* 0x000fe2000f8e00ff */
[----:B------:R-:W1:Y:S01]  /*02c0*/  I2F.RP R9, R5 ;  /* 0x0000000500097306 */ /* 0x000e620000209400 */
[----:B------:R-:W-:Y:S01]  /*02d0*/  UIADD3 UR12, UPT, UPT, UR19, 0x1, URZ ;  /* 0x00000001130c7890 */ /* 0x000fe2000fffe0ff */
[----:B------:R-:W-:Y:S01]  /*02e0*/  IMAD.HI.U32 R12, R12, R14, RZ ;  /* 0x0000000e0c0c7227 */ /* 0x000fe200078e00ff */
[----:B------:R-:W-:Y:S01]  /*02f0*/  IABS R25, UR19 ;  /* 0x0000001300197c13 */ /* 0x000fe20008000000 */
[----:B------:R-:W-:Y:S01]  /*0300*/  UIADD3 UR10, UPT, UPT, UR19, -0x1, URZ ;  /* 0xffffffff130a7890 */ /* 0x000fe2000fffe0ff */
[----:B------:R-:W-:Y:S01]  /*0310*/  IABS R21, UR18 ;  /* 0x0000001200157c13 */ /* 0x000fe20008000000 */
[----:B------:R-:W-:-:S02]  /*0320*/  IMAD.MOV R12, RZ, RZ, -R12 ;  /* 0x000000ffff0c7224 */ /* 0x000fc400078e0a0c */
[----:B0-----:R-:W0:Y:S02]  /*0330*/  MUFU.RCP R4, R4 ;  /* 0x0000000400047308 */ /* 0x001e240000001000 */
[----:B------:R-:W-:Y:S01]  /*0340*/  IMAD R14, R5, R12, R14 ;  /* 0x0000000c050e7224 */ /* 0x000fe200078e020e */
[----:B------:R-:W-:-:S04]  /*0350*/  IABS R19, UR10 ;  /* 0x0000000a00137c13 */ /* 0x000fc80008000000 */
[----:B------:R-:W-:Y:S01]  /*0360*/  ISETP.GT.U32.AND P0, PT, R13, R14, PT ;  /* 0x0000000e0d00720c */ /* 0x000fe20003f04070 */
[----:B-1----:R-:W1:Y:S01]  /*0370*/  MUFU.RCP R9, R9 ;  /* 0x0000000900097308 */ /* 0x002e620000001000 */
[----:B0-----:R-:W-:-:S11]  /*0380*/  IADD3 R10, PT, PT, R4, 0xffffffe, RZ ;  /* 0x0ffffffe040a7810 */ /* 0x001fd60007ffe0ff */
[----:B------:R-:W-:Y:S01]  /*0390*/  @!P0 IMAD.IADD R14, R14, 0x1, -R5 ;  /* 0x000000010e0e8824 */ /* 0x000fe200078e0a05 */
[----:B------:R0:W2:Y:S01]  /*03a0*/  F2I.FTZ.U32.TRUNC.NTZ R11, R10 ;  /* 0x0000000a000b7305 */ /* 0x0000a2000021f000 */
[----:B-1----:R-:W-:-:S03]  /*03b0*/  VIADD R6, R9, 0xffffffe ;  /* 0x0ffffffe09067836 */ /* 0x002fc60000000000 */
[----:B------:R-:W-:Y:S02]  /*03c0*/  ISETP.GT.U32.AND P6, PT, R13, R14, PT ;  /* 0x0000000e0d00720c */ /* 0x000fe40003fc4070 */
[----:B------:R-:W-:Y:S02]  /*03d0*/  MOV R13, R5 ;  /* 0x00000005000d7202 */ /* 0x000fe40000000f00 */
[----:B------:R-:W1:Y:S01]  /*03e0*/  F2I.FTZ.U32.TRUNC.NTZ R7, R6 ;  /* 0x0000000600077305 */ /* 0x000e62000021f000 */
[----:B0-----:R-:W-:Y:S02]  /*03f0*/  IMAD.MOV.U32 R10, RZ, RZ, RZ ;  /* 0x000000ffff0a7224 */ /* 0x001fe400078e00ff */
[----:B--2---:R-:W-:-:S06]  /*0400*/  IMAD.MOV R17, RZ, RZ, -R11 ;  /* 0x000000ffff117224 */ /* 0x004fcc00078e0a0b */
[----:B------:R-:W-:Y:S01]  /*0410*/  @!P6 IADD3 R14, PT, PT, R14, -R5, RZ ;  /* 0x800000050e0ee210 */ /* 0x000fe20007ffe0ff */
[----:B------:R-:W-:Y:S01]  /*0420*/  IMAD R9, R17, R8, RZ ;  /* 0x0000000811097224 */ /* 0x000fe200078e02ff */
[----:B------:R-:W-:-:S03]  /*0430*/  IABS R17, UR12 ;  /* 0x0000000c00117c13 */ /* 0x000fc60008000000 */
[----:B------:R-:W-:Y:S01]  /*0440*/  IMAD.HI.U32 R4, R11, R9, R10 ;  /* 0x000000090b047227 */ /* 0x000fe200078e000a */
[----:B------:R-:W-:Y:S02]  /*0450*/  MOV R9, R16 ;  /* 0x0000001000097202 */ /* 0x000fe40000000f00 */
[----:B------:R-:W-:Y:S01]  /*0460*/  IABS R16, UR11 ;  /* 0x0000000b00107c13 */ /* 0x000fe20008000000 */
[----:B-1----:R-:W-:Y:S02]  /*0470*/  IMAD.MOV R10, RZ, RZ, -R7 ;  /* 0x000000ffff0a7224 */ /* 0x002fe400078e0a07 */
[----:B------:R-:W-:-:S04]  /*0480*/  IMAD.HI.U32 R6, R4, R9, RZ ;  /* 0x0000000904067227 */ /* 0x000fc800078e00ff */
[----:B------:R-:W-:Y:S02]  /*0490*/  IMAD R11, R10, R5, RZ ;  /* 0x000000050a0b7224 */ /* 0x000fe400078e02ff */
[----:B------:R-:W-:Y:S02]  /*04a0*/  IMAD.MOV R10, RZ, RZ, -R6 ;  /* 0x000000ffff0a7224 */ /* 0x000fe400078e0a06 */
[----:B------:R-:W-:-:S04]  /*04b0*/  IMAD.MOV.U32 R6, RZ, RZ, RZ ;  /* 0x000000ffff067224 */ /* 0x000fc800078e00ff */
[----:B------:R-:W-:-:S04]  /*04c0*/  IMAD.HI.U32 R12, R7, R11, R6 ;  /* 0x0000000b070c7227 */ /* 0x000fc800078e0006 */
[----:B------:R-:W-:Y:S02]  /*04d0*/  IMAD R7, R8, R10, R9 ;  /* 0x0000000a08077224 */ /* 0x000fe400078e0209 */
[----:B------:R-:W-:-:S03]  /*04e0*/  IMAD.HI.U32 R9, R12, R16, RZ ;  /* 0x000000100c097227 */ /* 0x000fc600078e00ff */
[----:B------:R-:W-:Y:S01]  /*04f0*/  ISETP.GT.U32.AND P0, PT, R8, R7, PT ;  /* 0x000000070800720c */ /* 0x000fe20003f04070 */
[----:B------:R-:W-:Y:S01]  /*0500*/  IMAD.HI.U32 R6, R4, R21, RZ ;  /* 0x0000001504067227 */ /* 0x000fe200078e00ff */
[----:B------:R-:W-:-:S03]  /*0510*/  IADD3 R11, PT, PT, -R9, RZ, RZ ;  /* 0x000000ff090b7210 */ /* 0x000fc60007ffe1ff */
[----:B------:R-:W-:-:S04]  /*0520*/  IMAD.HI.U32 R10, R12, R17, RZ ;  /* 0x000000110c0a7227 */ /* 0x000fc800078e00ff */
[----:B------:R-:W-:Y:S02]  /*0530*/  IMAD R16, R5, R11, R16 ;  /* 0x0000000b05107224 */ /* 0x000fe400078e0210 */
[----:B------:R-:W-:-:S03]  /*0540*/  IMAD.HI.U32 R9, R12, R25, RZ ;  /* 0x000000190c097227 */ /* 0x000fc600078e00ff */
[----:B------:R-:W-:Y:S01]  /*0550*/  ISETP.GT.U32.AND P4, PT, R13, R16, PT ;  /* 0x000000100d00720c */ /* 0x000fe20003f84070 */
[----:B------:R-:W-:Y:S01]  /*0560*/  @!P0 IMAD.IADD R7, R7, 0x1, -R8 ;  /* 0x0000000107078824 */ /* 0x000fe200078e0a08 */
[----:B------:R-:W-:Y:S01]  /*0570*/  ISETP.NE.AND P0, PT, RZ, UR8, PT ;  /* 0x00000008ff007c0c */ /* 0x000fe2000bf05270 */
[----:B------:R-:W-:Y:S02]  /*0580*/  IMAD.MOV R6, RZ, RZ, -R6 ;  /* 0x000000ffff067224 */ /* 0x000fe400078e0a06 */
[----:B------:R-:W-:Y:S01]  /*0590*/  IMAD.MOV R10, RZ, RZ, -R10 ;  /* 0x000000ffff0a7224 */ /* 0x000fe200078e0a0a */
[C---:B------:R-:W-:Y:S01]  /*05a0*/  ISETP.GT.U32.AND P1, PT, R8.reuse, R7, PT ;  /* 0x000000070800720c */ /* 0x040fe20003f24070 */
[----:B------:R-:W-:Y:S01]  /*05b0*/  IMAD.MOV R18, RZ, RZ, -R9 ;  /* 0x000000ffff127224 */ /* 0x000fe200078e0a09 */
[----:B------:R-:W-:Y:S01]  /*05c0*/  LOP3.LUT R9, RZ, UR8, RZ, 0x33, !PT ;  /* 0x00000008ff097c12 */ /* 0x000fe2000f8e33ff */
[----:B------:R-:W-:Y:S02]  /*05d0*/  IMAD R21, R8, R6, R21 ;  /* 0x0000000608157224 */ /* 0x000fe400078e0215 */
[----:B------:R-:W-:-:S02]  /*05e0*/  IMAD R10, R5, R10, R17 ;  /* 0x0000000a050a7224 */ /* 0x000fc400078e0211 */
[----:B------:R-:W-:Y:S02]  /*05f0*/  IMAD R18, R5, R18, R25 ;  /* 0x0000001205127224 */ /* 0x000fe400078e0219 */
[----:B------:R-:W-:Y:S01]  /*0600*/  IMAD.HI.U32 R11, R4, R19, RZ ;  /* 0x00000013040b7227 */ /* 0x000fe200078e00ff */
[C---:B------:R-:W-:Y:S02]  /*0610*/  ISETP.GT.U32.AND P5, PT, R13.reuse, R10, PT ;  /* 0x0000000a0d00720c */ /* 0x040fe40003fa4070 */
[----:B------:R-:W-:Y:S01]  /*0620*/  ISETP.GT.U32.AND P3, PT, R13, R18, PT ;  /* 0x000000120d00720c */ /* 0x000fe20003f64070 */
[----:B------:R-:W-:Y:S02]  /*0630*/  @!P1 IMAD.IADD R7, R7, 0x1, -R8 ;  /* 0x0000000107079824 */ /* 0x000fe400078e0a08 */
[----:B------:R-:W-:Y:S01]  /*0640*/  @!P4 IMAD.IADD R16, R16, 0x1, -R5 ;  /* 0x000000011010c824 */ /* 0x000fe200078e0a05 */
[----:B------:R-:W-:Y:S01]  /*0650*/  ISETP.LE.AND P4, PT, RZ, UR13, PT ;  /* 0x0000000dff007c0c */ /* 0x000fe2000bf83270 */
[----:B------:R-:W-:-:S02]  /*0660*/  IMAD.MOV.U32 R6, RZ, RZ, R7 ;  /* 0x000000ffff067224 */ /* 0x000fc400078e0007 */
[----:B------:R-:W-:Y:S02]  /*0670*/  IMAD.MOV R20, RZ, RZ, -R11 ;  /* 0x000000ffff147224 */ /* 0x000fe400078e0a0b */
[----:B------:R-:W-:Y:S01]  /*0680*/  @!P2 IMAD.MOV R6, RZ, RZ, -R6 ;  /* 0x000000ffff06a224 */ /* 0x000fe200078e0a06 */
[----:B------:R-:W-:Y:S01]  /*0690*/  ISETP.GT.U32.AND P2, PT, R13, R16, PT ;  /* 0x000000100d00720c */ /* 0x000fe20003f44070 */
[----:B------:R-:W-:-:S03]  /*06a0*/  IMAD.HI.U32 R17, R4, R25, RZ ;  /* 0x0000001904117227 */ /* 0x000fc600078e00ff */
[----:B------:R-:W-:Y:S01]  /*06b0*/  SEL R11, R9, R6, !P0 ;  /* 0x00000006090b7207 */ /* 0x000fe20004000000 */
[----:B------:R-:W-:Y:S01]  /*06c0*/  IMAD R7, R0, R23, UR5 ;  /* 0x0000000500077e24 */ /* 0x000fe2000f8e0217 */
[----:B------:R-:W-:Y:S01]  /*06d0*/  IADD3 R17, PT, PT, -R17, RZ, RZ ;  /* 0x000000ff11117210 */ /* 0x000fe20007ffe1ff */
[--C-:B------:R-:W-:Y:S01]  /*06e0*/  @!P3 IMAD.IADD R18, R18, 0x1, -R5.reuse ;  /* 0x000000011212b824 */ /* 0x100fe200078e0a05 */
[----:B------:R-:W-:Y:S01]  /*06f0*/  IADD3 R11, PT, PT, -R11, UR5, RZ ;  /* 0x000000050b0b7c10 */ /* 0x000fe2000fffe1ff */
[----:B------:R-:W-:Y:S01]  /*0700*/  UIADD3 UR5, UPT, UPT, UR5, 0x2, URZ ;  /* 0x0000000205057890 */ /* 0x000fe2000fffe0ff */
[----:B------:R-:W-:Y:S01]  /*0710*/  @!P5 IMAD.IADD R10, R10, 0x1, -R5 ;  /* 0x000000010a0ad824 */ /* 0x000fe200078e0a05 */
[C---:B------:R-:W-:Y:S01]  /*0720*/  ISETP.GT.U32.AND P5, PT, R8.reuse, R21, PT ;  /* 0x000000150800720c */ /* 0x040fe20003fa4070 */
[C---:B------:R-:W-:Y:S01]  /*0730*/  IMAD R19, R8.reuse, R20, R19 ;  /* 0x0000001408137224 */ /* 0x040fe200078e0213 */
[C---:B------:R-:W-:Y:S01]  /*0740*/  ISETP.GT.U32.AND P1, PT, R13.reuse, R18, PT ;  /* 0x000000120d00720c */ /* 0x040fe20003f24070 */
[----:B------:R-:W-:Y:S01]  /*0750*/  IMAD R25, R8, R17, R25 ;  /* 0x0000001108197224 */ /* 0x000fe200078e0219 */
[----:B------:R-:W-:Y:S01]  /*0760*/  IABS R23, UR5 ;  /* 0x0000000500177c13 */ /* 0x000fe20008000000 */
[----:B------:R-:W-:Y:S01]  /*0770*/  @!P2 IMAD.IADD R16, R16, 0x1, -R5 ;  /* 0x000000011010a824 */ /* 0x000fe200078e0a05 */
[C---:B------:R-:W-:Y:S01]  /*0780*/  ISETP.GT.U32.AND P6, PT, R8.reuse, R19, PT ;  /* 0x000000130800720c */ /* 0x040fe20003fc4070 */
[----:B------:R-:W-:Y:S01]  /*0790*/  @!P4 IMAD.MOV R14, RZ, RZ, -R14 ;  /* 0x000000ffff0ec224 */ /* 0x000fe200078e0a0e */
[----:B------:R-:W-:Y:S01]  /*07a0*/  ISETP.GT.U32.AND P2, PT, R8, R25, PT ;  /* 0x000000190800720c */ /* 0x000fe20003f44070 */
[----:B------:R-:W-:Y:S01]  /*07b0*/  IMAD.HI.U32 R4, R4, R23, RZ ;  /* 0x0000001704047227 */ /* 0x000fe200078e00ff */
[----:B------:R-:W-:-:S02]  /*07c0*/  ISETP.GT.U32.AND P3, PT, R13, R10, PT ;  /* 0x0000000a0d00720c */ /* 0x000fc40003f64070 */
[----:B------:R-:W-:Y:S01]  /*07d0*/  LOP3.LUT R20, RZ, UR7, RZ, 0x33, !PT ;  /* 0x00000007ff147c12 */ /* 0x000fe2000f8e33ff */
[--C-:B------:R-:W-:Y:S01]  /*07e0*/  @!P5 IMAD.IADD R21, R21, 0x1, -R8.reuse ;  /* 0x000000011515d824 */ /* 0x100fe200078e0a08 */
[----:B------:R-:W-:Y:S01]  /*07f0*/  IADD3 R4, PT, PT, -R4, RZ, RZ ;  /* 0x000000ff04047210 */ /* 0x000fe20007ffe1ff */
[----:B------:R-:W-:Y:S01]  /*0800*/  @!P1 IMAD.IADD R18, R18, 0x1, -R5 ;  /* 0x0000000112129824 */ /* 0x000fe200078e0a05 */
[----:B------:R-:W-:Y:S02]  /*0810*/  ISETP.NE.AND P1, PT, RZ, UR7, PT ;  /* 0x00000007ff007c0c */ /* 0x000fe4000bf25270 */
[----:B------:R-:W-:Y:S01]  /*0820*/  ISETP.LE.AND P4, PT, RZ, UR11, PT ;  /* 0x0000000bff007c0c */ /* 0x000fe2000bf83270 */
[C---:B------:R-:W-:Y:S02]  /*0830*/  IMAD R23, R8.reuse, R4, R23 ;  /* 0x0000000408177224 */ /* 0x040fe400078e0217 */
[--C-:B------:R-:W-:Y:S01]  /*0840*/  @!P6 IMAD.IADD R19, R19, 0x1, -R8.reuse ;  /* 0x000000011313e824 */ /* 0x100fe200078e0a08 */
[C---:B------:R-:W-:Y:S01]  /*0850*/  ISETP.GT.U32.AND P6, PT, R8.reuse, R21, PT ;  /* 0x000000150800720c */ /* 0x040fe20003fc4070 */
[----:B------:R-:W-:Y:S01]  /*0860*/  @!P2 IMAD.IADD R25, R25, 0x1, -R8 ;  /* 0x000000011919a824 */ /* 0x000fe200078e0a08 */
[----:B------:R-:W-:Y:S01]  /*0870*/  ISETP.GT.U32.AND P2, PT, R8, R23, PT ;  /* 0x000000170800720c */ /* 0x000fe20003f44070 */
[----:B------:R-:W-:Y:S01]  /*0880*/  @!P3 IMAD.IADD R10, R10, 0x1, -R5 ;  /* 0x000000010a0ab824 */ /* 0x000fe200078e0a05 */
[----:B------:R-:W-:-:S02]  /*0890*/  SEL R5, R20, R14, !P1 ;  /* 0x0000000e14057207 */ /* 0x000fc40004800000 */
[----:B------:R-:W-:Y:S02]  /*08a0*/  ISETP.GT.U32.AND P5, PT, R8, R19, PT ;  /* 0x000000130800720c */ /* 0x000fe40003fa4070 */
[----:B------:R-:W-:Y:S01]  /*08b0*/  IADD3 R6, P3, PT, R7, UR16, RZ ;  /* 0x0000001007067c10 */ /* 0x000fe2000ff7e0ff */
[----:B------:R-:W-:-:S03]  /*08c0*/  IMAD R5, R0, UR7, R5 ;  /* 0x0000000700057c24 */ /* 0x000fc6000f8e0205 */
[----:B------:R-:W-:Y:S02]  /*08d0*/  LEA.HI.X.SX32 R7, R7, UR17, 0x1, P3 ;  /* 0x0000001107077c11 */ /* 0x000fe400098f0eff */
[----:B------:R-:W-:Y:S01]  /*08e0*/  ISETP.GT.U32.AND P3, PT, R8, R25, PT ;  /* 0x000000190800720c */ /* 0x000fe20003f64070 */
[--C-:B------:R-:W-:Y:S01]  /*08f0*/  @!P6 IMAD.IADD R21, R21, 0x1, -R8.reuse ;  /* 0x000000011515e824 */ /* 0x100fe200078e0a08 */
[----:B------:R-:W-:Y:S01]  /*0900*/  IADD3 R4, P6, PT, R5, UR16, RZ ;  /* 0x0000001005047c10 */ /* 0x000fe2000ffde0ff */
[--C-:B------:R-:W-:Y:S01]  /*0910*/  @!P2 IMAD.IADD R23, R23, 0x1, -R8.reuse ;  /* 0x000000011717a824 */ /* 0x100fe200078e0a08 */
[----:B------:R-:W-:Y:S01]  /*0920*/  ISETP.LE.AND P2, PT, RZ, UR10, PT ;  /* 0x0000000aff007c0c */ /* 0x000fe2000bf43270 */
[----:B------:R-:W-:Y:S01]  /*0930*/  @!P5 IMAD.IADD R19, R19, 0x1, -R8 ;  /* 0x000000011313d824 */ /* 0x000fe200078e0a08 */
[----:B------:R-:W-:Y:S01]  /*0940*/  LEA.HI.X.SX32 R5, R5, UR17, 0x1, P6 ;  /* 0x0000001105057c11 */ /* 0x000fe2000b0f0eff */
[----:B------:R-:W2:Y:S01]  /*0950*/  LDG.E.S8 R14, desc[UR14][R6.64] ;  /* 0x0000000e060e7981 */ /* 0x000ea2000c1e1300 */
[----:B------:R-:W-:-:S03]  /*0960*/  ISETP.LE.AND P6, PT, RZ, UR18, PT ;  /* 0x00000012ff007c0c */ /* 0x000fc6000bfc3270 */
[----:B------:R0:W3:Y:S01]  /*0970*/  LDG.E.S8 R17, desc[UR14][R6.64+0x1] ;  /* 0x0000010e06117981 */ /* 0x0000e2000c1e1300 */
[----:B------:R-:W-:Y:S01]  /*0980*/  MOV R27, R16 ;  /* 0x00000010001b7202 */ /* 0x000fe20000000f00 */
[----:B------:R-:W-:Y:S01]  /*0990*/  @!P3 IMAD.IADD R25, R25, 0x1, -R8 ;  /* 0x000000011919b824 */ /* 0x000fe200078e0a08 */
[----:B------:R-:W-:Y:S01]  /*09a0*/  ISETP.GT.U32.AND P3, PT, R8, R23, PT ;  /* 0x000000170800720c */ /* 0x000fe20003f64070 */
[----:B------:R1:W4:Y:S01]  /*09b0*/  LDG.E.U8 R16, desc[UR14][R4.64] ;  /* 0x0000000e04107981 */ /* 0x000322000c1e1100 */
[----:B------:R-:W-:Y:S01]  /*09c0*/  ISETP.LE.AND P5, PT, RZ, UR19, PT ;  /* 0x00000013ff007c0c */ /* 0x000fe2000bfa3270 */
[----:B------:R-:W-:Y:S01]  /*09d0*/  @!P4 IMAD.MOV R27, RZ, RZ, -R27 ;  /* 0x000000ffff1bc224 */ /* 0x000fe200078e0a1b */
[----:B------:R-:W-:Y:S02]  /*09e0*/  ISETP.LE.AND P4, PT, RZ, UR12, PT ;  /* 0x0000000cff007c0c */ /* 0x000fe4000bf83270 */
[----:B0-----:R-:W-:Y:S01]  /*09f0*/  MOV R6, R19 ;  /* 0x0000001300067202 */ /* 0x001fe20000000f00 */
[----:B------:R-:W-:-:S04]  /*0a00*/  @!P6 IMAD.MOV R21, RZ, RZ, -R21 ;  /* 0x000000ffff15e224 */ /* 0x000fc800078e0a15 */
[----:B------:R-:W-:Y:S01]  /*0a10*/  @!P2 IMAD.MOV R6, RZ, RZ, -R6 ;  /* 0x000000ffff06a224 */ /* 0x000fe200078e0a06 */
[----:B------:R-:W-:Y:S01]  /*0a20*/  ISETP.LE.AND P2, PT, RZ, UR5, PT ;  /* 0x00000005ff007c0c */ /* 0x000fe2000bf43270 */
[----:B------:R-:W-:Y:S01]  /*0a30*/  @!P3 IMAD.IADD R23, R23, 0x1, -R8 ;  /* 0x000000011717b824 */ /* 0x000fe200078e0a08 */
[C---:B------:R-:W-:Y:S01]  /*0a40*/  SEL R7, R9.reuse, R21, !P0 ;  /* 0x0000001509077207 */ /* 0x040fe20004000000 */
[----:B------:R-:W-:Y:S01]  /*0a50*/  @!P5 IMAD.MOV R18, RZ, RZ, -R18 ;  /* 0x000000ffff12d224 */ /* 0x000fe200078e0a12 */
[----:B------:R-:W-:Y:S02]  /*0a60*/  SEL R19, R20, R27, !P1 ;  /* 0x0000001b14137207 */ /* 0x000fe40004800000 */
[----:B------:R-:W-:Y:S01]  /*0a70*/  SEL R8, R9, R6, !P0 ;  /* 0x0000000609087207 */ /* 0x000fe20004000000 */
[----:B------:R-:W-:Y:S01]  /*0a80*/  IMAD R6, R0, UR7, R7 ;  /* 0x0000000700067c24 */ /* 0x000fe2000f8e0207 */
[----:B------:R-:W-:Y:S01]  /*0a90*/  IADD3 R7, PT, PT, -R7, UR18, RZ ;  /* 0x0000001207077c10 */ /* 0x000fe2000fffe1ff */
[----:B------:R-:W-:-:S04]  /*0aa0*/  @!P4 IMAD.MOV R10, RZ, RZ, -R10 ;  /* 0x000000ffff0ac224 */ /* 0x000fc800078e0a0a */
[----:B------:R-:W-:Y:S01]  /*0ab0*/  @!P2 IMAD.MOV R23, RZ, RZ, -R23 ;  /* 0x000000ffff17a224 */ /* 0x000fe200078e0a17 */
[----:B------:R-:W-:Y:S01]  /*0ac0*/  @!P5 IADD3 R25, PT, PT, -R25, RZ, RZ ;  /* 0x000000ff1919d210 */ /* 0x000fe20007ffe1ff */
[----:B-1----:R-:W-:Y:S01]  /*0ad0*/  IMAD R4, R0, UR7, R19 ;  /* 0x0000000700047c24 */ /* 0x002fe2000f8e0213 */
[----:B------:R-:W-:Y:S01]  /*0ae0*/  SEL R27, R20, R18, !P1 ;  /* 0x00000012141b7207 */ /* 0x000fe20004800000 */
[----:B------:R-:W-:Y:S01]  /*0af0*/  IMAD.IADD R6, R11, 0x1, R6 ;  /* 0x000000010b067824 */ /* 0x000fe200078e0206 */
[C---:B------:R-:W-:Y:S01]  /*0b00*/  SEL R23, R9.reuse, R23, !P0 ;  /* 0x0000001709177207 */ /* 0x040fe20004000000 */
[----:B------:R-:W-:Y:S01]  /*0b10*/  IMAD R11, R0, UR7, R11 ;  /* 0x00000007000b7c24 */ /* 0x000fe2000f8e020b */
[----:B------:R-:W-:Y:S01]  /*0b20*/  SEL R5, R20, R10, !P1 ;  /* 0x0000000a14057207 */ /* 0x000fe20004800000 */
[C---:B------:R-:W-:Y:S01]  /*0b30*/  IMAD R21, R0.reuse, UR7, R7 ;  /* 0x0000000700157c24 */ /* 0x040fe2000f8e0207 */
[----:B------:R-:W-:Y:S01]  /*0b40*/  SEL R22, R9, R25, !P0 ;  /* 0x0000001909167207 */ /* 0x000fe20004000000 */
[----:B------:R-:W-:Y:S01]  /*0b50*/  IMAD R10, R0, UR7, R27 ;  /* 0x00000007000a7c24 */ /* 0x000fe2000f8e021b */
[----:B------:R-:W-:Y:S01]  /*0b60*/  IADD3 R20, P0, PT, R4, UR16, RZ ;  /* 0x0000001004147c10 */ /* 0x000fe2000ff1e0ff */
[----:B------:R-:W-:-:S02]  /*0b70*/  IMAD.IADD R9, R8, 0x1, R11 ;  /* 0x0000000108097824 */ /* 0x000fc400078e020b */
[----:B------:R-:W-:Y:S01]  /*0b80*/  IMAD R8, R0, UR7, R23 ;  /* 0x0000000700087c24 */ /* 0x000fe2000f8e0217 */
[----:B------:R-:W-:Y:S02]  /*0b90*/  IADD3 R22, PT, PT, R22, R21, RZ ;  /* 0x0000001516167210 */ /* 0x000fe40007ffe0ff */
[----:B------:R-:W-:Y:S01]  /*0ba0*/  LEA.HI.X.SX32 R21, R4, UR17, 0x1, P0 ;  /* 0x0000001104157c11 */ /* 0x000fe200080f0eff */
[----:B------:R-:W-:Y:S01]  /*0bb0*/  IMAD.IADD R7, R7, 0x1, R8 ;  /* 0x0000000107077824 */ /* 0x000fe200078e0208 */
[----:B------:R-:W-:Y:S02]  /*0bc0*/  IADD3 R18, P1, PT, R10, UR16, RZ ;  /* 0x000000100a127c10 */ /* 0x000fe4000ff3e0ff */
[----:B------:R-:W-:Y:S01]  /*0bd0*/  IADD3 R4, P0, PT, R6, UR16, RZ ;  /* 0x0000001006047c10 */ /* 0x000fe2000ff1e0ff */
[----:B------:R-:W-:Y:S01]  /*0be0*/  IMAD R24, R0, UR7, R5 ;  /* 0x0000000700187c24 */ /* 0x000fe2000f8e0205 */
[----:B------:R-:W-:Y:S01]  /*0bf0*/  LEA.HI.X.SX32 R19, R10, UR17, 0x1, P1 ;  /* 0x000000110a137c11 */ /* 0x000fe200088f0eff */
[----:B------:R-:W5:Y:S01]  /*0c00*/  LDG.E.U8 R20, desc[UR14][R20.64] ;  /* 0x0000000e14147981 */ /* 0x000f62000c1e1100 */
[----:B------:R-:W-:-:S02]  /*0c10*/  LEA.HI.X.SX32 R5, R6, UR17, 0x1, P0 ;  /* 0x0000001106057c11 */ /* 0x000fc400080f0eff */
[----:B------:R-:W-:Y:S01]  /*0c20*/  IADD3 R6, P1, PT, R7, UR16, RZ ;  /* 0x0000001007067c10 */ /* 0x000fe2000ff3e0ff */
[----:B------:R0:W5:Y:S01]  /*0c30*/  LDG.E.S8 R23, desc[UR14][R18.64] ;  /* 0x0000000e12177981 */ /* 0x000162000c1e1300 */
[----:B------:R-:W-:Y:S02]  /*0c40*/  IADD3 R10, P0, PT, R9, UR16, RZ ;  /* 0x00000010090a7c10 */ /* 0x000fe4000ff1e0ff */
[----:B------:R-:W-:Y:S01]  /*0c50*/  LEA.HI.X.SX32 R7, R7, UR17, 0x1, P1 ;  /* 0x0000001107077c11 */ /* 0x000fe200088f0eff */
[----:B------:R1:W4:Y:S01]  /*0c60*/  LDG.E.U8 R5, desc[UR14][R4.64] ;  /* 0x0000000e04057981 */ /* 0x000322000c1e1100 */
[----:B------:R-:W-:Y:S02]  /*0c70*/  IADD3 R8, P2, PT, R24, UR16, RZ ;  /* 0x0000001018087c10 */ /* 0x000fe4000ff5e0ff */
[----:B------:R-:W-:Y:S02]  /*0c80*/  LEA.HI.X.SX32 R11, R9, UR17, 0x1, P0 ;  /* 0x00000011090b7c11 */ /* 0x000fe400080f0eff */
[----:B0-----:R-:W-:Y:S01]  /*0c90*/  IADD3 R18, P1, PT, R22, UR16, RZ ;  /* 0x0000001016127c10 */ /* 0x001fe2000ff3e0ff */
[----:B------:R-:W5:Y:S01]  /*0ca0*/  LDG.E.U8 R7, desc[UR14][R6.64] ;  /* 0x0000000e06077981 */ /* 0x000f62000c1e1100 */
[----:B------:R-:W-:-:S02]  /*0cb0*/  LEA.HI.X.SX32 R9, R24, UR17, 0x1, P2 ;  /* 0x0000001118097c11 */ /* 0x000fc400090f0eff */
[----:B------:R-:W-:Y:S01]  /*0cc0*/  LEA.HI.X.SX32 R19, R22, UR17, 0x1, P1 ;  /* 0x0000001116137c11 */ /* 0x000fe200088f0eff */
[----:B------:R-:W5:Y:S04]  /*0cd0*/  LDG.E.S8 R10, desc[UR14][R10.64] ;  /* 0x0000000e0a0a7981 */ /* 0x000f68000c1e1300 */
[----:B------:R-:W5:Y:S04]  /*0ce0*/  LDG.E.S8 R8, desc[UR14][R8.64] ;  /* 0x0000000e08087981 */ /* 0x000f68000c1e1300 */
[----:B------:R-:W5:Y:S01]  /*0cf0*/  LDG.E.S8 R19, desc[UR14][R18.64] ;  /* 0x0000000e12137981 */ /* 0x000f62000c1e1300 */
[----:B------:R-:W-:Y:S01]  /*0d00*/  UISETP.NE.AND UP0, UPT, UR5, UR4, UPT ;  /* 0x000000040500728c */ /* 0x000fe2000bf05270 */
[----:B--2---:R-:W-:-:S04]  /*0d10*/  LOP3.LUT R21, R14, 0xffff, RZ, 0xc0, !PT ;  /* 0x0000ffff0e157812 */ /* 0x004fc800078ec0ff */
[----:B------:R-:W-:-:S04]  /*0d20*/  PRMT R22, R21, 0x3340, R0 ;  /* 0x0000334015167816 */ /* 0x000fc80000000000 */
[----:B------:R-:W-:Y:S02]  /*0d30*/  PRMT R22, R22, 0x5410, R15 ;  /* 0x0000541016167816 */ /* 0x000fe4000000000f */
[----:B---3--:R-:W-:Y:S02]  /*0d40*/  LOP3.LUT R25, R17, 0xffff, RZ, 0xc0, !PT ;  /* 0x0000ffff11197812 */ /* 0x008fe400078ec0ff */
[----:B-1----:R-:W-:-:S04]  /*0d50*/  PRMT R4, R21, 0x7604, R22 ;  /* 0x0000760415047816 */ /* 0x002fc80000000016 */
[----:B------:R-:W-:-:S04]  /*0d60*/  PRMT R4, R25, 0x7054, R4 ;  /* 0x0000705419047816 */ /* 0x000fc80000000004 */
[C---:B------:R-:W-:Y:S02]  /*0d70*/  PRMT R4, R25.reuse, 0x654, R4 ;  /* 0x0000065419047816 */ /* 0x040fe40000000004 */
[----:B------:R-:W-:Y:S02]  /*0d80*/  PRMT R22, R25, 0x7604, R22 ;  /* 0x0000760419167816 */ /* 0x000fe40000000016 */
[----:B----4-:R-:W-:Y:S02]  /*0d90*/  PRMT R5, R5, 0x3340, R16 ;  /* 0x0000334005057816 */ /* 0x010fe40000000010 */
[----:B-----5:R-:W-:Y:S01]  /*0da0*/  PRMT R20, R7, 0x3340, R20 ;  /* 0x0000334007147816 */ /* 0x020fe20000000014 */
[----:B------:R-:W-:-:S03]  /*0db0*/  IMAD.IADD R23, R23, 0x1, R10 ;  /* 0x0000000117177824 */ /* 0x000fc600078e020a */
[----:B------:R-:W-:Y:S01]  /*0dc0*/  PRMT R5, R5, 0x5410, R20 ;  /* 0x0000541005057816 */ /* 0x000fe20000000014 */
[----:B------:R-:W-:Y:S01]  /*0dd0*/  IMAD R23, R14, R23, RZ ;  /* 0x000000170e177224 */ /* 0x000fe200078e02ff */
[----:B------:R-:W-:-:S03]  /*0de0*/  IADD3 R7, PT, PT, RZ, -R8, -R19 ;  /* 0x80000008ff077210 */ /* 0x000fc60007ffe813 */
[----:B------:R-:W-:Y:S01]  /*0df0*/  IDP.4A.S8.S8 R4, R5, R4, R23 ;  /* 0x0000000405047226 */ /* 0x000fe20000000617 */
[----:B------:R-:W-:Y:S01]  /*0e00*/  PRMT R14, R14, 0x5410, R17 ;  /* 0x000054100e0e7816 */ /* 0x000fe20000000011 */
[----:B------:R-:W-:-:S04]  /*0e10*/  IMAD R7, R17, R7, R2 ;  /* 0x0000000711077224 */ /* 0x000fc800078e0202 */
[----:B------:R-:W-:Y:S02]  /*0e20*/  IDP.2A.LO.S16.S8 R3, R14, R22, R3 ;  /* 0x000000160e037226 */ /* 0x000fe40000001603 */
[----:B------:R-:W-:Y:S01]  /*0e30*/  IMAD.IADD R2, R7, 0x1, -R4 ;  /* 0x0000000107027824 */ /* 0x000fe200078e0a04 */
[----:B------:R-:W-:Y:S06]  /*0e40*/  BRA.U UP0, `(.L_x_27) ;  /* 0xfffffff100ec7547 */ /* 0x000fec000b83ffff */
.L_x_26:
[----:B------:R-:W-:-:S04]  /*0e50*/  ULOP3.LUT UR5, UR7, 0x1, URZ, 0xc0, !UPT ;  /* 0x0000000107057892 */ /* 0x000fc8000f8ec0ff */
[----:B------:R-:W-:-:S09]  /*0e60*/  UISETP.NE.U32.AND UP0, UPT, UR5, 0x1, UPT ;  /* 0x000000010500788c */ /* 0x000fd2000bf05070 */
[----:B------:R-:W-:Y:S05]  /*0e70*/  BRA.U UP0, `(.L_x_25) ;  /* 0x0000000500e07547 */ /* 0x000fea000b800000 */
[----:B------:R-:W-:Y:S01]  /*0e80*/  IABS R5, UR7 ;  /* 0x0000000700057c13 */ /* 0x000fe20008000000 */
[----:B------:R-:W-:Y:S01]  /*0e90*/  UIADD3 UR6, UPT, UPT, UR6, UR4, URZ ;  /* 0x0000000406067290 */ /* 0x000fe2000fffe0ff */
[----:B------:R-:W-:Y:S01]  /*0ea0*/  IABS R6, UR8 ;  /* 0x0000000800067c13 */ /* 0x000fe20008000000 */
[----:B------:R-:W-:Y:S01]  /*0eb0*/  UIADD3 UR10, UPT, UPT, UR4, UR8, URZ ;  /* 0x00000008040a7290 */ /* 0x000fe2000fffe0ff */
[----:B------:R-:W0:Y:S01]  /*0ec0*/  I2F.RP R4, R5 ;  /* 0x0000000500047306 */ /* 0x000e220000209400 */
[----:B------:R-:W-:Y:S02]  /*0ed0*/  UIADD3 UR5, UPT, UPT, UR4, 0x1, URZ ;  /* 0x0000000104057890 */ /* 0x000fe4000fffe0ff */
[----:B------:R-:W-:Y:S01]  /*0ee0*/  IABS R15, UR4 ;  /* 0x00000004000f7c13 */ /* 0x000fe20008000000 */
[----:B------:R-:W-:Y:S01]  /*0ef0*/  UIADD3 UR9, UPT, UPT, UR10, -0x1, URZ ;  /* 0xffffffff0a097890 */ /* 0x000fe2000fffe0ff */
[----:B------:R-:W1:Y:S03]  /*0f00*/  LDCU.64 UR12, c[0x0][0x388] ;  /* 0x00007100ff0c77ac */ /* 0x000e660008000a00 */
[----:B------:R-:W2:Y:S08]  /*0f10*/  I2F.RP R12, R6 ;  /* 0x00000006000c7306 */ /* 0x000eb00000209400 */
[----:B0-----:R-:W0:Y:S08]  /*0f20*/  MUFU.RCP R4, R4 ;  /* 0x0000000400047308 */ /* 0x001e300000001000 */
[----:B--2---:R-:W2:Y:S01]  /*0f30*/  MUFU.RCP R12, R12 ;  /* 0x0000000c000c7308 */ /* 0x004ea20000001000 */
[----:B0-----:R-:W-:-:S02]  /*0f40*/  VIADD R10, R4, 0xffffffe ;  /* 0x0ffffffe040a7836 */ /* 0x001fc40000000000 */
[----:B------:R-:W-:-:S05]  /*0f50*/  IMAD.U32 R4, RZ, RZ, UR6 ;  /* 0x00000006ff047e24 */ /* 0x000fca000f8e00ff */
[----:B------:R0:W3:Y:S01]  /*0f60*/  F2I.FTZ.U32.TRUNC.NTZ R11, R10 ;  /* 0x0000000a000b7305 */ /* 0x0000e2000021f000 */
[----:B--2---:R-:W-:-:S07]  /*0f70*/  IADD3 R8, PT, PT, R12, 0xffffffe, RZ ;  /* 0x0ffffffe0c087810 */ /* 0x004fce0007ffe0ff */
[----:B------:R2:W4:Y:S01]  /*0f80*/  F2I.FTZ.U32.TRUNC.NTZ R9, R8 ;  /* 0x0000000800097305 */ /* 0x000522000021f000 */
[----:B0-----:R-:W-:Y:S02]  /*0f90*/  IMAD.MOV.U32 R10, RZ, RZ, RZ ;  /* 0x000000ffff0a7224 */ /* 0x001fe400078e00ff */
[----:B---3--:R-:W-:Y:S02]  /*0fa0*/  IMAD.MOV R14, RZ, RZ, -R11 ;  /* 0x000000ffff0e7224 */ /* 0x008fe400078e0a0b */
[----:B--2---:R-:W-:Y:S02]  /*0fb0*/  HFMA2 R8, -RZ, RZ, 0, 0 ;  /* 0x00000000ff087431 */ /* 0x004fe400000001ff */
[----:B------:R-:W-:Y:S02]  /*0fc0*/  IMAD R7, R14, R5, RZ ;  /* 0x000000050e077224 */ /* 0x000fe400078e02ff */
[----:B----4-:R-:W-:Y:S02]  /*0fd0*/  IMAD.MOV R13, RZ, RZ, -R9 ;  /* 0x000000ffff0d7224 */ /* 0x010fe400078e0a09 */
[----:B------:R-:W-:-:S04]  /*0fe0*/  IMAD.HI.U32 R10, R11, R7, R10 ;  /* 0x000000070b0a7227 */ /* 0x000fc800078e000a */
[----:B------:R-:W-:-:S04]  /*0ff0*/  IMAD R7, R13, R6, RZ ;  /* 0x000000060d077224 */ /* 0x000fc800078e02ff */
[----:B------:R-:W-:Y:S01]  /*1000*/  IMAD.HI.U32 R14, R9, R7, R8 ;  /* 0x00000007090e7227 */ /* 0x000fe200078e0008 */
[----:B------:R-:W-:-:S03]  /*1010*/  IABS R8, R4 ;  /* 0x0000000400087213 */ /* 0x000fc60000000000 */
[----:B------:R-:W-:Y:S02]  /*1020*/  IMAD.U32 R4, RZ, RZ, UR5 ;  /* 0x00000005ff047e24 */ /* 0x000fe4000f8e00ff */
[----:B------:R-:W-:Y:S02]  /*1030*/  IMAD.U32 R7, RZ, RZ, UR10 ;  /* 0x0000000aff077e24 */ /* 0x000fe4000f8e00ff */
[----:B------:R-:W-:Y:S01]  /*1040*/  IMAD.U32 R9, RZ, RZ, UR9 ;  /* 0x00000009ff097e24 */ /* 0x000fe2000f8e00ff */
[----:B------:R-:W-:Y:S01]  /*1050*/  IABS R13, R4 ;  /* 0x00000004000d7213 */ /* 0x000fe20000000000 */
[----:B------:R-:W-:Y:S01]  /*1060*/  IMAD.HI.U32 R4, R10, R8, RZ ;  /* 0x000000080a047227 */ /* 0x000fe200078e00ff */
[----:B------:R-:W-:Y:S02]  /*1070*/  IABS R12, R7 ;  /* 0x00000007000c7213 */ /* 0x000fe40000000000 */
[----:B------:R-:W-:Y:S01]  /*1080*/  IABS R17, R9 ;  /* 0x0000000900117213 */ /* 0x000fe20000000000 */
[----:B------:R-:W-:-:S04]  /*1090*/  IMAD.HI.U32 R7, R14, R15, RZ ;  /* 0x0000000f0e077227 */ /* 0x000fc800078e00ff */
[----:B------:R-:W-:Y:S01]  /*10a0*/  IMAD.MOV R11, RZ, RZ, -R4 ;  /* 0x000000ffff0b7224 */ /* 0x000fe200078e0a04 */
[----:B------:R-:W-:Y:S01]  /*10b0*/  IADD3 R7, PT, PT, -R7, RZ, RZ ;  /* 0x000000ff07077210 */ /* 0x000fe20007ffe1ff */
[----:B------:R-:W-:-:S04]  /*10c0*/  IMAD.HI.U32 R4, R14, R13, RZ ;  /* 0x0000000d0e047227 */ /* 0x000fc800078e00ff */
[----:B------:R-:W-:-:S04]  /*10d0*/  IMAD.HI.U32 R9, R14, R17, RZ ;  /* 0x000000110e097227 */ /* 0x000fc800078e00ff */
[----:B------:R-:W-:Y:S02]  /*10e0*/  IMAD.MOV R4, RZ, RZ, -R4 ;  /* 0x000000ffff047224 */ /* 0x000fe400078e0a04 */
[C---:B------:R-:W-:Y:S02]  /*10f0*/  IMAD R8, R5.reuse, R11, R8 ;  /* 0x0000000b05087224 */ /* 0x040fe400078e0208 */
[----:B------:R-:W-:Y:S02]  /*1100*/  IMAD.MOV R11, RZ, RZ, -R9 ;  /* 0x000000ffff0b7224 */ /* 0x000fe400078e0a09 */
[C---:B------:R-:W-:Y:S01]  /*1110*/  IMAD R9, R6.reuse, R7, R15 ;  /* 0x0000000706097224 */ /* 0x040fe200078e020f */
[----:B------:R-:W-:Y:S01]  /*1120*/  ISETP.GT.U32.AND P1, PT, R5, R8, PT ;  /* 0x000000080500720c */ /* 0x000fe20003f24070 */
[----:B------:R-:W-:Y:S02]  /*1130*/  IMAD R7, R6, R4, R13 ;  /* 0x0000000406077224 */ /* 0x000fe400078e020d */
[----:B------:R-:W-:Y:S01]  /*1140*/  IMAD.HI.U32 R10, R10, R12, RZ ;  /* 0x0000000c0a0a7227 */ /* 0x000fe200078e00ff */
[----:B------:R-:W-:-:S02]  /*1150*/  ISETP.GT.U32.AND P3, PT, R6, R9, PT ;  /* 0x000000090600720c */ /* 0x000fc40003f64070 */
[C---:B------:R-:W-:Y:S01]  /*1160*/  ISETP.GT.U32.AND P2, PT, R6.reuse, R7, PT ;  /* 0x000000070600720c */ /* 0x040fe20003f44070 */
[C---:B------:R-:W-:Y:S02]  /*1170*/  IMAD R13, R6.reuse, R11, R17 ;  /* 0x0000000b060d7224 */ /* 0x040fe400078e0211 */
[----:B------:R-:W-:Y:S02]  /*1180*/  IMAD.MOV R10, RZ, RZ, -R10 ;  /* 0x000000ffff0a7224 */ /* 0x000fe400078e0a0a */
[----:B------:R-:W-:Y:S01]  /*1190*/  IMAD.U32 R11, RZ, RZ, UR7 ;  /* 0x00000007ff0b7e24 */ /* 0x000fe2000f8e00ff */
[----:B------:R-:W-:Y:S01]  /*11a0*/  ISETP.GT.U32.AND P5, PT, R6, R13, PT ;  /* 0x0000000d0600720c */ /* 0x000fe20003fa4070 */
[----:B------:R-:W-:Y:S01]  /*11b0*/  IMAD R12, R5, R10, R12 ;  /* 0x0000000a050c7224 */ /* 0x000fe200078e020c */
[----:B------:R-:W-:Y:S01]  /*11c0*/  @!P1 IADD3 R8, PT, PT, R8, -R5, RZ ;  /* 0x8000000508089210 */ /* 0x000fe20007ffe0ff */
[----:B------:R-:W-:Y:S02]  /*11d0*/  IMAD R4, R0, R11, UR4 ;  /* 0x0000000400047e24 */ /* 0x000fe4000f8e020b */
[--C-:B------:R-:W-:Y:S01]  /*11e0*/  @!P3 IMAD.IADD R9, R9, 0x1, -R6.reuse ;  /* 0x000000010909b824 */ /* 0x100fe200078e0a06 */
[----:B------:R-:W-:Y:S01]  /*11f0*/  ISETP.GT.U32.AND P4, PT, R5, R12, PT ;  /* 0x0000000c0500720c */ /* 0x000fe20003f84070 */
[----:B------:R-:W-:Y:S01]  /*1200*/  @!P2 IMAD.IADD R7, R7, 0x1, -R6 ;  /* 0x000000010707a824 */ /* 0x000fe200078e0a06 */
[----:B-1----:R-:W-:-:S02]  /*1210*/  IADD3 R10, P0, PT, R4, UR12, RZ ;  /* 0x0000000c040a7c10 */ /* 0x002fc4000ff1e0ff */
[C---:B------:R-:W-:Y:S02]  /*1220*/  ISETP.GT.U32.AND P3, PT, R6.reuse, R9, PT ;  /* 0x000000090600720c */ /* 0x040fe40003f64070 */
[----:B------:R-:W-:Y:S01]  /*1230*/  ISETP.GT.U32.AND P2, PT, R6, R7, PT ;  /* 0x000000070600720c */ /* 0x000fe20003f44070 */
[--C-:B------:R-:W-:Y:S01]  /*1240*/  @!P5 IMAD.IADD R13, R13, 0x1, -R6.reuse ;  /* 0x000000010d0dd824 */ /* 0x100fe200078e0a06 */
[----:B------:R-:W-:Y:S02]  /*1250*/  ISETP.GT.U32.AND P1, PT, R5, R8, PT ;  /* 0x000000080500720c */ /* 0x000fe40003f24070 */
[----:B------:R-:W-:Y:S02]  /*1260*/  LEA.HI.X.SX32 R11, R4, UR13, 0x1, P0 ;  /* 0x0000000d040b7c11 */ /* 0x000fe400080f0eff */
[----:B------:R-:W-:Y:S01]  /*1270*/  ISETP.LE.AND P0, PT, RZ, UR4, PT ;  /* 0x00000004ff007c0c */ /* 0x000fe2000bf03270 */
[----:B------:R-:W-:Y:S01]  /*1280*/  @!P4 IMAD.IADD R12, R12, 0x1, -R5 ;  /* 0x000000010c0cc824 */ /* 0x000fe200078e0a05 */
[----:B------:R-:W-:Y:S01]  /*1290*/  ISETP.GT.U32.AND P5, PT, R6, R13, PT ;  /* 0x0000000d0600720c */ /* 0x000fe20003fa4070 */
[----:B------:R0:W2:Y:S02]  /*12a0*/  LDG.E.S8 R4, desc[UR14][R10.64] ;  /* 0x0000000e0a047981 */ /* 0x0000a4000c1e1300 */
[--C-:B------:R-:W-:Y:S01]  /*12b0*/  @!P3 IMAD.IADD R9, R9, 0x1, -R6.reuse ;  /* 0x000000010909b824 */ /* 0x100fe200078e0a06 */
[----:B------:R-:W-:Y:S01]  /*12c0*/  ISETP.GT.U32.AND P4, PT, R5, R12, PT ;  /* 0x0000000c0500720c */ /* 0x000fe20003f84070 */
[----:B------:R-:W-:Y:S01]  /*12d0*/  @!P2 IMAD.IADD R7, R7, 0x1, -R6 ;  /* 0x000000010707a824 */ /* 0x000fe200078e0a06 */
[----:B------:R-:W-:-:S02]  /*12e0*/  ISETP.LE.AND P2, PT, RZ, UR5, PT ;  /* 0x00000005ff007c0c */ /* 0x000fc4000bf43270 */
[----:B------:R-:W-:Y:S02]  /*12f0*/  @!P1 IADD3 R8, PT, PT, R8, -R5, RZ ;  /* 0x8000000508089210 */ /* 0x000fe40007ffe0ff */
[----:B------:R-:W-:Y:S02]  /*1300*/  ISETP.LE.AND P1, PT, RZ, UR6, PT ;  /* 0x00000006ff007c0c */ /* 0x000fe4000bf23270 */
[----:B------:R-:W-:Y:S02]  /*1310*/  @!P0 IADD3 R9, PT, PT, -R9, RZ, RZ ;  /* 0x000000ff09098210 */ /* 0x000fe40007ffe1ff */
[----:B------:R-:W-:Y:S01]  /*1320*/  ISETP.LE.AND P0, PT, RZ, UR9, PT ;  /* 0x00000009ff007c0c */ /* 0x000fe2000bf03270 */
[----:B------:R-:W-:Y:S01]  /*1330*/  @!P5 IMAD.IADD R13, R13, 0x1, -R6 ;  /* 0x000000010d0dd824 */ /* 0x000fe200078e0a06 */
[----:B------:R-:W-:Y:S02]  /*1340*/  ISETP.LE.AND P3, PT, RZ, UR10, PT ;  /* 0x0000000aff007c0c */ /* 0x000fe4000bf63270 */
[----:B------:R-:W-:Y:S01]  /*1350*/  ISETP.NE.AND P5, PT, RZ, UR8, PT ;  /* 0x00000008ff007c0c */ /* 0x000fe2000bfa5270 */
[----:B------:R-:W-:Y:S01]  /*1360*/  @!P2 IMAD.MOV R7, RZ, RZ, -R7 ;  /* 0x000000ffff07a224 */ /* 0x000fe200078e0a07 */
[----:B0-----:R-:W-:Y:S01]  /*1370*/  LOP3.LUT R10, RZ, UR8, RZ, 0x33, !PT ;  /* 0x00000008ff0a7c12 */ /* 0x001fe2000f8e33ff */
[----:B------:R-:W-:Y:S01]  /*1380*/  @!P4 IMAD.IADD R12, R12, 0x1, -R5 ;  /* 0x000000010c0cc824 */ /* 0x000fe200078e0a05 */
[----:B------:R-:W-:Y:S01]  /*1390*/  ISETP.NE.AND P4, PT, RZ, UR7, PT ;  /* 0x00000007ff007c0c */ /* 0x000fe2000bf85270 */
[----:B------:R-:W-:Y:S01]  /*13a0*/  @!P1 IMAD.MOV R8, RZ, RZ, -R8 ;  /* 0x000000ffff089224 */ /* 0x000fe200078e0a08 */
[----:B------:R-:W-:-:S02]  /*13b0*/  SEL R9, R10, R9, !P5 ;  /* 0x000000090a097207 */ /* 0x000fc40006800000 */
[----:B------:R-:W-:Y:S02]  /*13c0*/  SEL R7, R10, R7, !P5 ;  /* 0x000000070a077207 */ /* 0x000fe40006800000 */
[----:B------:R-:W-:Y:S01]  /*13d0*/  LOP3.LUT R11, RZ, UR7, RZ, 0x33, !PT ;  /* 0x00000007ff0b7c12 */ /* 0x000fe2000f8e33ff */
[----:B------:R-:W-:Y:S01]  /*13e0*/  @!P0 IMAD.MOV R13, RZ, RZ, -R13 ;  /* 0x000000ffff0d8224 */ /* 0x000fe200078e0a0d */
[----:B------:R-:W-:Y:S01]  /*13f0*/  IADD3 R9, PT, PT, -R9, UR4, RZ ;  /* 0x0000000409097c10 */ /* 0x000fe2000fffe1ff */
[----:B------:R-:W-:Y:S01]  /*1400*/  IMAD R6, R0, UR7, R7 ;  /* 0x0000000700067c24 */ /* 0x000fe2000f8e0207 */
[----:B------:R-:W-:Y:S01]  /*1410*/  SEL R5, R11, R8, !P4 ;  /* 0x000000080b057207 */ /* 0x000fe20006000000 */
[----:B------:R-:W-:Y:S01]  /*1420*/  @!P3 IMAD.MOV R12, RZ, RZ, -R12 ;  /* 0x000000ffff0cb224 */ /* 0x000fe200078e0a0c */
[----:B------:R-:W-:Y:S01]  /*1430*/  SEL R13, R10, R13, !P5 ;  /* 0x0000000d0a0d7207 */ /* 0x000fe20006800000 */
[C---:B------:R-:W-:Y:S01]  /*1440*/  IMAD R8, R0.reuse, UR7, R9 ;  /* 0x0000000700087c24 */ /* 0x040fe2000f8e0209 */
[----:B------:R-:W-:Y:S01]  /*1450*/  IADD3 R9, PT, PT, R9, R6, RZ ;  /* 0x0000000609097210 */ /* 0x000fe20007ffe0ff */
[----:B------:R-:W-:Y:S01]  /*1460*/  IMAD R5, R0, UR7, R5 ;  /* 0x0000000700057c24 */ /* 0x000fe2000f8e0205 */
[----:B------:R-:W-:Y:S01]  /*1470*/  SEL R11, R11, R12, !P4 ;  /* 0x0000000c0b0b7207 */ /* 0x000fe20006000000 */
[----:B------:R-:W-:Y:S01]  /*1480*/  IMAD.IADD R13, R13, 0x1, R8 ;  /* 0x000000010d0d7824 */ /* 0x000fe200078e0208 */
[----:B------:R-:W-:-:S02]  /*1490*/  IADD3 R8, P1, PT, R9, UR12, RZ ;  /* 0x0000000c09087c10 */ /* 0x000fc4000ff3e0ff */
[----:B------:R-:W-:Y:S01]  /*14a0*/  IADD3 R6, P0, PT, R5, UR12, RZ ;  /* 0x0000000c05067c10 */ /* 0x000fe2000ff1e0ff */
[----:B------:R-:W-:Y:S01]  /*14b0*/  IMAD R11, R0, UR7, R11 ;  /* 0x00000007000b7c24 */ /* 0x000fe2000f8e020b */
[----:B------:R-:W-:Y:S02]  /*14c0*/  LEA.HI.X.SX32 R9, R9, UR13, 0x1, P1 ;  /* 0x0000000d09097c11 */ /* 0x000fe400088f0eff */
[----:B------:R-:W-:Y:S02]  /*14d0*/  LEA.HI.X.SX32 R7, R5, UR13, 0x1, P0 ;  /* 0x0000000d05077c11 */ /* 0x000fe400080f0eff */
[----:B------:R-:W-:Y:S02]  /*14e0*/  IADD3 R12, P1, PT, R13, UR12, RZ ;  /* 0x0000000c0d0c7c10 */ /* 0x000fe4000ff3e0ff */
[----:B------:R-:W-:Y:S01]  /*14f0*/  IADD3 R10, P0, PT, R11, UR12, RZ ;  /* 0x0000000c0b0a7c10 */ /* 0x000fe2000ff1e0ff */
[----:B------:R-:W3:Y:S01]  /*1500*/  LDG.E.S8 R6, desc[UR14][R6.64] ;  /* 0x0000000e06067981 */ /* 0x000ee2000c1e1300 */
[----:B------:R-:W-:-:S03]  /*1510*/  LEA.HI.X.SX32 R13, R13, UR13, 0x1, P1 ;  /* 0x0000000d0d0d7c11 */ /* 0x000fc600088f0eff */
[----:B------:R-:W3:Y:S01]  /*1520*/  LDG.E.S8 R9, desc[UR14][R8.64] ;  /* 0x0000000e08097981 */ /* 0x000ee2000c1e1300 */
[----:B------:R-:W-:-:S03]  /*1530*/  LEA.HI.X.SX32 R11, R11, UR13, 0x1, P0 ;  /* 0x0000000d0b0b7c11 */ /* 0x000fc600080f0eff */
[----:B------:R-:W4:Y:S04]  /*1540*/  LDG.E.S8 R13, desc[UR14][R12.64] ;  /* 0x0000000e0c0d7981 */ /* 0x000f28000c1e1300 */
[----:B------:R-:W4:Y:S01]  /*1550*/  LDG.E.S8 R10, desc[UR14][R10.64] ;  /* 0x0000000e0a0a7981 */ /* 0x000f22000c1e1300 */
[----:B------:R-:W-:Y:S02]  /*1560*/  PRMT R14, R0, 0x3340, R0 ;  /* 0x00003340000e7816 */ /* 0x000fe40000000000 */
[----:B--2---:R-:W-:-:S04]  /*1570*/  LOP3.LUT R5, R4, 0xffff, RZ, 0xc0, !PT ;  /* 0x0000ffff04057812 */ /* 0x004fc800078ec0ff */
[----:B------:R-:W-:-:S04]  /*1580*/  PRMT R5, R5, 0x3340, R5 ;  /* 0x0000334005057816 */ /* 0x000fc80000000005 */
[----:B------:R-:W-:Y:S01]  /*1590*/  PRMT R5, R5, 0x5410, R14 ;  /* 0x0000541005057816 */ /* 0x000fe2000000000e */
[----:B------:R-:W-:Y:S01]  /*15a0*/  IMAD R3, R4, R4, R3 ;  /* 0x0000000404037224 */ /* 0x000fe200078e0203 */
[----:B---3--:R-:W-:-:S05]  /*15b0*/  PRMT R6, R9, 0x5410, R6 ;  /* 0x0000541009067816 */ /* 0x008fca0000000006 */
[----:B------:R-:W-:Y:S01]  /*15c0*/  IDP.2A.LO.S16.S8 R5, R6, R5, RZ ;  /* 0x0000000506057226 */ /* 0x000fe200000016ff */
[----:B----4-:R-:W-:-:S03]  /*15d0*/  IADD3 R6, PT, PT, RZ, -R10, -R13 ;  /* 0x8000000aff067210 */ /* 0x010fc60007ffe80d */
[----:B------:R-:W-:-:S04]  /*15e0*/  IMAD.IADD R5, R2, 0x1, -R5 ;  /* 0x0000000102057824 */ /* 0x000fc800078e0a05 */
[----:B------:R-:W-:-:S07]  /*15f0*/  IMAD R2, R4, R6, R5 ;  /* 0x0000000604027224 */ /* 0x000fce00078e0205 */
.L_x_25:
[----:B------:R-:W0:Y:S02]  /*1600*/  LDCU UR4, c[0x0][0x3a8] ;  /* 0x00007500ff0477ac */ /* 0x000e240008000800 */
[----:B0-----:R-:W-:-:S04]  /*1610*/  UIMAD UR4, UR7, UR4, URZ ;  /* 0x00000004070472a4 */ /* 0x001fc8000f8e02ff */
[----:B------:R-:W-:-:S06]  /*1620*/  UISETP.GE.AND UP0, UPT, UR4, 0x1, UPT ;  /* 0x000000010400788c */ /* 0x000fcc000bf06270 */
[----:B------:R-:W-:-:S13]  /*1630*/  PLOP3.LUT P0, PT, PT, PT, UP0, 0x80, 0x8 ;  /* 0x000000000008781c */ /* 0x000fda0003f0f008 */
[----:B------:R-:W-:Y:S05]  /*1640*/  @!P0 EXIT ;  /* 0x000000000000894d */ /* 0x000fea0003800000 */
[----:B------:R-:W0:Y:S01]  /*1650*/  LDC.64 R12, c[0x0][0x380] ;  /* 0x0000e000ff0c7b82 */ /* 0x000e220000000a00 */
[----:B------:R-:W1:Y:S01]  /*1660*/  LDCU.U8 UR5, c[0x0][0x3b8] ;  /* 0x00007700ff0577ac */ /* 0x000e620008000000 */
[----:B------:R-:W2:Y:S06]  /*1670*/  LDCU UR10, c[0x0][0x39c] ;  /* 0x00007380ff0a77ac */ /* 0x000eac0008000800 */
[----:B------:R-:W3:Y:S01]  /*1680*/  LDC.64 R14, c[0x0][0x390] ;  /* 0x0000e400ff0e7b82 */ /* 0x000ee20000000a00 */
[----:B------:R-:W4:Y:S01]  /*1690*/  LDCU UR7, c[0x0][0x3ac] ;  /* 0x00007580ff0777ac */ /* 0x000f220008000800 */
[----:B------:R-:W0:Y:S01]  /*16a0*/  LDCU.64 UR12, c[0x0][0x388] ;  /* 0x00007100ff0c77ac */ /* 0x000e220008000a00 */
[----:B------:R-:W0:Y:S01]  /*16b0*/  LDCU.64 UR8, c[0x0][0x3b0] ;  /* 0x00007600ff0877ac */ /* 0x000e220008000a00 */
[----:B-1----:R-:W-:Y:S01]  /*16c0*/  UPRMT UR5, UR5, 0x8880, URZ ;  /* 0x0000888005057896 */ /* 0x002fe200080000ff */
[----:B0-----:R-:W-:-:S03]  /*16d0*/  IMAD.WIDE R12, R0, 0x40, R12 ;  /* 0x00000040000c7825 */ /* 0x001fc600078e020c */
[----:B------:R-:W-:Y:S02]  /*16e0*/  UPRMT UR6, UR5, 0x7710, URZ ;  /* 0x0000771005067896 */ /* 0x000fe400080000ff */
[----:B------:R-:W-:Y:S02]  /*16f0*/  UIADD3 UR5, UPT, UPT, -UR4, URZ, URZ ;  /* 0x000000ff04057290 */ /* 0x000fe4000fffe1ff */
[----:B------:R-:W-:Y:S01]  /*1700*/  ULOP3.LUT UR4, UR6, 0xff, URZ, 0xc0, !UPT ;  /* 0x000000ff06047892 */ /* 0x000fe2000f8ec0ff */
[----:B--234-:R-:W-:-:S11]  /*1710*/  IMAD.WIDE R14, R0, 0x4, R14 ;  /* 0x00000004000e7825 */ /* 0x01cfd600078e020e */
.L_x_44:
[----:B------:R-:W2:Y:S01]  /*1720*/  LDG.E R4, desc[UR14][R12.64+0x28] ;  /* 0x0000280e0c047981 */ /* 0x000ea2000c1e1900 */
[----:B------:R-:W-:Y:S01]  /*1730*/  UIADD3 UR5, UPT, UPT, UR5, 0x1, URZ ;  /* 0x0000000105057890 */ /* 0x000fe2000fffe0ff */
[----:B------:R-:W-:Y:S03]  /*1740*/  BSSY.RECONVERGENT B0, `(.L_x_28) ;  /* 0x0000013000007945 */ /* 0x000fe60003800200 */
[----:B------:R-:W-:Y:S01]  /*1750*/  UISETP.NE.AND UP0, UPT, UR5, URZ, UPT ;  /* 0x000000ff0500728c */ /* 0x000fe2000bf05270 */
[C---:B--2---:R-:W-:Y:S01]  /*1760*/  VIADD R9, R4.reuse, 0x1 ;  /* 0x0000000104097836 */ /* 0x044fe20000000000 */
[----:B------:R-:W-:-:S04]  /*1770*/  ISETP.NE.AND P0, PT, R4, 0x1, PT ;  /* 0x000000010400780c */ /* 0x000fc80003f05270 */
[----:B0-----:R0:W-:Y:S09]  /*1780*/  STG.E desc[UR14][R12.64+0x28], R9 ;  /* 0x000028090c007986 */ /* 0x0011f2000c10190e */
[----:B----4-:R-:W-:Y:S05]  /*1790*/  @!P0 BRA `(.L_x_29) ;  /* 0x0000000000308947 */ /* 0x010fea0003800000 */
[----:B------:R-:W-:-:S05]  /*17a0*/  IMAD.MOV.U32 R5, RZ, RZ, -0x2 ;  /* 0xfffffffeff057424 */ /* 0x000fca00078e00ff */
[----:B------:R-:W-:-:S04]  /*17b0*/  VIADDMNMX.U32 R4, R4, R5, 0x2, PT ;  /* 0x0000000204047446 */ /* 0x000fc80003800005 */
[----:B------:R-:W-:-:S04]  /*17c0*/  SHF.L.U32 R6, R4, 0x2, RZ ;  /* 0x0000000204067819 */ /* 0x000fc800000006ff */
[----:B------:R-:W1:Y:S02]  /*17d0*/  LDC R4, c[0x2][R6] ;  /* 0x0080000006047b82 */ /* 0x000e640000000800 */
[----:B-1----:R-:W-:-:S04]  /*17e0*/  SHF.R.S32.HI R5, RZ, 0x1f, R4 ;  /* 0x0000001fff057819 */ /* 0x002fc80000011404 */
.L_x_54:
[----:B------:R-:W-:Y:S05]  /*17f0*/  BRX R4 -0x1800                                    (*"BRANCH_TARGETS .L_x_55,.L_x_56,.L_x_57"*) ;  /* 0xffffffe804007949 */ /* 0x000fea000383ffff */
.L_x_57:
[----:B------:R1:W5:Y:S01]  /*1800*/  LDG.E R8, desc[UR14][R12.64+0x10] ;  /* 0x0000100e0c087981 */ /* 0x000362000c1e1900 */
[----:B------:R-:W-:Y:S05]  /*1810*/  BRA `(.L_x_30) ;  /* 0x0000000000147947 */ /* 0x000fea0003800000 */
.L_x_55:
[----:B------:R2:W5:Y:S01]  /*1820*/  LDG.E R8, desc[UR14][R12.64+0x18] ;  /* 0x0000180e0c087981 */ /* 0x000562000c1e1900 */
[----:B------:R-:W-:Y:S05]  /*1830*/  BRA `(.L_x_30) ;  /* 0x00000000000c7947 */ /* 0x000fea0003800000 */
.L_x_56:
[----:B------:R3:W5:Y:S01]  /*1840*/  LDG.E R8, desc[UR14][R12.64+0x1c] ;  /* 0x00001c0e0c087981 */ /* 0x000762000c1e1900 */
[----:B------:R-:W-:Y:S05]  /*1850*/  BRA `(.L_x_30) ;  /* 0x0000000000047947 */ /* 0x000fea0003800000 */
.L_x_29:
[----:B------:R4:W5:Y:S02]  /*1860*/  LDG.E R8, desc[UR14][R12.64+0x14] ;  /* 0x0000140e0c087981 */ /* 0x000964000c1e1900 */
.L_x_30:
[----:B------:R-:W-:Y:S05]  /*1870*/  BSYNC.RECONVERGENT B0 ;  /* 0x0000000000007941 */ /* 0x000fea0003800200 */
.L_x_28:
[----:B------:R-:W-:Y:S01]  /*1880*/  ISETP.NE.AND P0, PT, R9, 0x4, PT ;  /* 0x000000040900780c */ /* 0x000fe20003f05270 */
[----:B------:R-:W-:-:S12]  /*1890*/  BSSY.RECONVERGENT B0, `(.L_x_31) ;  /* 0x000005d000007945 */ /* 0x000fd80003800200 */
[----:B------:R-:W-:Y:S05]  /*18a0*/  @P0 BRA `(.L_x_32) ;  /* 0x00000004006c0947 */ /* 0x000fea0003800000 */
[----:B------:R-:W0:Y:S01]  /*18b0*/  LDG.E.64 R10, desc[UR14][R12.64] ;  /* 0x0000000e0c0a7981 */ /* 0x000e22000c1e1b00 */
[----:B------:R-:W-:Y:S01]  /*18c0*/  BSSY.RECONVERGENT B1, `(.L_x_33) ;  /* 0x0000016000017945 */ /* 0x000fe20003800200 */
[----:B0-----:R-:W-:-:S05]  /*18d0*/  VIADD R9, R10, 0x1 ;  /* 0x000000010a097836 */ /* 0x001fca0000000000 */
[----:B------:R0:W-:Y:S01]  /*18e0*/  STG.E desc[UR14][R12.64], R9 ;  /* 0x000000090c007986 */ /* 0x0001e2000c10190e */
[----:B------:R-:W-:-:S13]  /*18f0*/  ISETP.NE.AND P0, PT, R9, RZ, PT ;  /* 0x000000ff0900720c */ /* 0x000fda0003f05270 */
[----:B0-----:R-:W-:Y:S05]  /*1900*/  @!P0 BRA `(.L_x_34) ;  /* 0x0000000000088947 */ /* 0x001fea0003800000 */
[----:B------:R0:W5:Y:S01]  /*1910*/  LDG.E R7, desc[UR14][R12.64+0x8] ;  /* 0x0000080e0c077981 */ /* 0x000162000c1e1900 */
[----:B------:R-:W-:Y:S05]  /*1920*/  BRA `(.L_x_35) ;  /* 0x00000000003c7947 */ /* 0x000fea0003800000 */
.L_x_34:
[----:B------:R0:W5:Y:S01]  /*1930*/  LDG.E R7, desc[UR14][R12.64+0x8] ;  /* 0x0000080e0c077981 */ /* 0x000162000c1e1900 */
[----:B------:R-:W-:-:S05]  /*1940*/  VIADD R11, R11, 0x1 ;  /* 0x000000010b0b7836 */ /* 0x000fca0000000000 */
[----:B------:R0:W-:Y:S01]  /*1950*/  STG.E desc[UR14][R12.64+0x4], R11 ;  /* 0x0000040b0c007986 */ /* 0x0001e2000c10190e */
[----:B------:R-:W-:-:S13]  /*1960*/  ISETP.NE.AND P0, PT, R11, RZ, PT ;  /* 0x000000ff0b00720c */ /* 0x000fda0003f05270 */
[----:B0-----:R-:W-:Y:S05]  /*1970*/  @P0 BRA `(.L_x_35) ;  /* 0x0000000000280947 */ /* 0x001fea0003800000 */
[----:B-----5:R-:W-:Y:S02]  /*1980*/  VIADD R7, R7, 0x1 ;  /* 0x0000000107077836 */ /* 0x020fe40000000000 */
[----:B------:R-:W-:-:S03]  /*1990*/  IMAD.MOV.U32 R11, RZ, RZ, RZ ;  /* 0x000000ffff0b7224 */ /* 0x000fc600078e00ff */
[----:B------:R0:W-:Y:S01]  /*19a0*/  STG.E desc[UR14][R12.64+0x8], R7 ;  /* 0x000008070c007986 */ /* 0x0001e2000c10190e */
[----:B------:R-:W-:-:S13]  /*19b0*/  ISETP.NE.AND P0, PT, R7, RZ, PT ;  /* 0x000000ff0700720c */ /* 0x000fda0003f05270 */
[----:B0-----:R-:W-:Y:S05]  /*19c0*/  @P0 BRA `(.L_x_35) ;  /* 0x0000000000140947 */ /* 0x001fea0003800000 */
[----:B------:R-:W5:Y:S01]  /*19d0*/  LDG.E R4, desc[UR14][R12.64+0xc] ;  /* 0x00000c0e0c047981 */ /* 0x000f62000c1e1900 */
[----:B------:R-:W-:Y:S02]  /*19e0*/  IMAD.MOV.U32 R7, RZ, RZ, RZ ;  /* 0x000000ffff077224 */ /* 0x000fe400078e00ff */
[----:B------:R-:W-:Y:S01]  /*19f0*/  IMAD.MOV.U32 R11, RZ, RZ, RZ ;  /* 0x000000ffff0b7224 */ /* 0x000fe200078e00ff */
[----:B-----5:R-:W-:-:S05]  /*1a00*/  IADD3 R5, PT, PT, R4, 0x1, RZ ;  /* 0x0000000104057810 */ /* 0x020fca0007ffe0ff */
[----:B------:R0:W-:Y:S02]  /*1a10*/  STG.E desc[UR14][R12.64+0xc], R5 ;  /* 0x00000c050c007986 */ /* 0x0001e4000c10190e */
.L_x_35:
[----:B------:R-:W-:Y:S05]  /*1a20*/  BSYNC.RECONVERGENT B1 ;  /* 0x0000000000017941 */ /* 0x000fea0003800200 */
.L_x_33:
[----:B0-----:R-:W2:Y:S04]  /*1a30*/  LDG.E.64 R4, desc[UR14][R12.64+0x20] ;  /* 0x0000200e0c047981 */ /* 0x001ea8000c1e1b00 */
[----:B------:R-:W3:Y:S01]  /*1a40*/  LDG.E R17, desc[UR14][R12.64+0xc] ;  /* 0x00000c0e0c117981 */ /* 0x000ee2000c1e1900 */
[----:B-----5:R-:W-:-:S03]  /*1a50*/  IMAD.WIDE.U32 R6, R7, -0x326172a9, RZ ;  /* 0xcd9e8d5707067825 */ /* 0x020fc600078e00ff */
[----:B------:R0:W-:Y:S01]  /*1a60*/  STG.E desc[UR14][R12.64+0x28], RZ ;  /* 0x000028ff0c007986 */ /* 0x0001e2000c10190e */
[----:B------:R-:W-:-:S04]  /*1a70*/  IMAD.HI.U32 R16, R9, -0x2daee0ad, RZ ;  /* 0xd2511f5309107827 */ /* 0x000fc800078e00ff */
[----:B------:R-:W-:Y:S01]  /*1a80*/  IMAD.MOV.U32 R9, RZ, RZ, -0x2daee0ad ;  /* 0xd2511f53ff097424 */ /* 0x000fe200078e00ff */
[----:B--2---:R-:W-:-:S03]  /*1a90*/  LOP3.LUT R11, R4, R7, R11, 0x96, !PT ;  /* 0x00000007040b7212 */ /* 0x004fc600078e960b */
[----:B------:R-:W-:Y:S01]  /*1aa0*/  IMAD R7, R10, R9, -0x2daee0ad ;  /* 0xd2511f530a077424 */ /* 0x000fe200078e0209 */
[----:B------:R-:W-:Y:S01]  /*1ab0*/  IADD3 R9, PT, PT, R4, -0x61c88647, RZ ;  /* 0x9e3779b904097810 */ /* 0x000fe20007ffe0ff */
[C---:B------:R-:W-:Y:S01]  /*1ac0*/  VIADD R18, R5.reuse, 0xbb67ae85 ;  /* 0xbb67ae8505127836 */ /* 0x040fe20000000000 */
[----:B---3--:R-:W-:Y:S01]  /*1ad0*/  LOP3.LUT R16, R5, R17, R16, 0x96, !PT ;  /* 0x0000001105107212 */ /* 0x008fe200078e9610 */
[----:B------:R-:W-:-:S04]  /*1ae0*/  IMAD.WIDE.U32 R10, R11, -0x2daee0ad, RZ ;  /* 0xd2511f530b0a7825 */ /* 0x000fc800078e00ff */
[----:B------:R-:W-:Y:S01]  /*1af0*/  IMAD.WIDE.U32 R16, R16, -0x326172a9, RZ ;  /* 0xcd9e8d5710107825 */ /* 0x000fe200078e00ff */
[----:B------:R-:W-:-:S03]  /*1b00*/  LOP3.LUT R7, R18, R11, R7, 0x96, !PT ;  /* 0x0000000b12077212 */ /* 0x000fc600078e9607 */
[----:B------:R-:W-:Y:S01]  /*1b10*/  VIADD R11, R4, 0x3c6ef372 ;  /* 0x3c6ef372040b7836 */ /* 0x000fe20000000000 */
[----:B------:R-:W-:Y:S01]  /*1b20*/  LOP3.LUT R9, R9, R6, R17, 0x96, !PT ;  /* 0x0000000609097212 */ /* 0x000fe200078e9611 */
[----:B------:R-:W-:-:S04]  /*1b30*/  IMAD.WIDE.U32 R6, R7, -0x326172a9, RZ ;  /* 0xcd9e8d5707067825 */ /* 0x000fc800078e00ff */
[----:B------:R-:W-:Y:S01]  /*1b40*/  IMAD.WIDE.U32 R18, R9, -0x2daee0ad, RZ ;  /* 0xd2511f5309127825 */ /* 0x000fe200078e00ff */
[----:B------:R-:W-:-:S03]  /*1b50*/  LOP3.LUT R11, R7, R16, R11, 0x96, !PT ;  /* 0x00000010070b7212 */ /* 0x000fc600078e960b */
[----:B------:R-:W-:Y:S02]  /*1b60*/  VIADD R9, R5, 0x76cf5d0a ;  /* 0x76cf5d0a05097836 */ /* 0x000fe40000000000 */
[----:B------:R-:W-:-:S03]  /*1b70*/  VIADD R7, R4, 0xdaa66d2b ;  /* 0xdaa66d2b04077836 */ /* 0x000fc60000000000 */
[----:B------:R-:W-:Y:S01]  /*1b80*/  LOP3.LUT R9, R19, R9, R10, 0x96, !PT ;  /* 0x0000000913097212 */ /* 0x000fe200078e960a */
[----:B------:R-:W-:Y:S02]  /*1b90*/  VIADD R19, R5, 0x32370b8f ;  /* 0x32370b8f05137836 */ /* 0x000fe40000000000 */
[----:B------:R-:W-:-:S04]  /*1ba0*/  IMAD.WIDE.U32 R10, R11, -0x2daee0ad, RZ ;  /* 0xd2511f530b0a7825 */ /* 0x000fc800078e00ff */
[----:B------:R-:W-:Y:S01]  /*1bb0*/  IMAD.WIDE.U32 R16, R9, -0x326172a9, RZ ;  /* 0xcd9e8d5709107825 */ /* 0x000fe200078e00ff */
[----:B------:R-:W-:Y:S02]  /*1bc0*/  LOP3.LUT R19, R11, R18, R19, 0x96, !PT ;  /* 0x000000120b137212 */ /* 0x000fe400078e9613 */
[----:B------:R-:W-:Y:S01]  /*1bd0*/  IADD3 R9, PT, PT, R4, 0x78dde6e4, RZ ;  /* 0x78dde6e404097810 */ /* 0x000fe20007ffe0ff */
[----:B------:R-:W-:Y:S01]  /*1be0*/  VIADD R11, R5, 0xed9eba14 ;  /* 0xed9eba14050b7836 */ /* 0x000fe20000000000 */
[----:B------:R-:W-:Y:S01]  /*1bf0*/  LOP3.LUT R18, R17, R6, R7, 0x96, !PT ;  /* 0x0000000611127212 */ /* 0x000fe200078e9607 */
[----:B------:R-:W-:-:S04]  /*1c00*/  IMAD.WIDE.U32 R6, R19, -0x326172a9, RZ ;  /* 0xcd9e8d5713067825 */ /* 0x000fc800078e00ff */
[----:B------:R-:W-:Y:S01]  /*1c10*/  IMAD.WIDE.U32 R18, R18, -0x2daee0ad, RZ ;  /* 0xd2511f5312127825 */ /* 0x000fe200078e00ff */
[----:B------:R-:W-:-:S03]  /*1c20*/  LOP3.LUT R9, R7, R16, R9, 0x96, !PT ;  /* 0x0000001007097212 */ /* 0x000fc600078e9609 */
[----:B------:R-:W-:Y:S01]  /*1c30*/  VIADD R7, R4, 0x1715609d ;  /* 0x1715609d04077836 */ /* 0x000fe20000000000 */
        /* <DEDUP_REMOVED lines=22> */
[----:B------:R-:W-:-:S05]  /*1da0*/  VIADD R11, R5, 0xdb3d7428 ;  /* 0xdb3d7428050b7836 */ /* 0x000fca0000000000 */
[----:B------:R-:W-:Y:S01]  /*1db0*/  LOP3.LUT R16, R7, R10, R11, 0x96, !PT ;  /* 0x0000000a07107212 */ /* 0x000fe200078e960b */
[----:B------:R-:W-:Y:S01]  /*1dc0*/  IMAD.WIDE.U32 R10, R9, -0x2daee0ad, RZ ;  /* 0xd2511f53090a7825 */ /* 0x000fe200078e00ff */
[----:B------:R-:W-:-:S03]  /*1dd0*/  IADD3 R7, PT, PT, R5, -0x695add53, RZ ;  /* 0x96a522ad05077810 */ /* 0x000fc60007ffe0ff */
[----:B------:R-:W-:Y:S01]  /*1de0*/  IMAD.WIDE.U32 R16, R16, -0x326172a9, RZ ;  /* 0xcd9e8d5710107825 */ /* 0x000fe200078e00ff */
[----:B------:R-:W-:-:S03]  /*1df0*/  LOP3.LUT R6, R11, R6, R7, 0x96, !PT ;  /* 0x000000060b067212 */ /* 0x000fc600078e9607 */
[----:B------:R-:W-:Y:S02]  /*1e00*/  VIADD R5, R4, 0x8ff34781 ;  /* 0x8ff3478104057836 */ /* 0x000fe40000000000 */
[----:B------:R-:W-:Y:S02]  /*1e10*/  IMAD.MOV.U32 R7, RZ, RZ, R10 ;  /* 0x000000ffff077224 */ /* 0x000fe400078e000a */
[----:B------:R-:W-:Y:S01]  /*1e20*/  IMAD.MOV.U32 R9, RZ, RZ, RZ ;  /* 0x000000ffff097224 */ /* 0x000fe200078e00ff */
[----:B------:R-:W-:Y:S01]  /*1e30*/  LOP3.LUT R4, R17, R18, R5, 0x96, !PT ;  /* 0x0000001211047212 */ /* 0x000fe200078e9605 */
[----:B------:R-:W-:-:S05]  /*1e40*/  IMAD.MOV.U32 R5, RZ, RZ, R16 ;  /* 0x000000ffff057224 */ /* 0x000fca00078e0010 */
[----:B------:R0:W-:Y:S02]  /*1e50*/  STG.E.128 desc[UR14][R12.64+0x10], R4 ;  /* 0x000010040c007986 */ /* 0x0001e4000c101d0e */
.L_x_32:
[----:B------:R-:W-:Y:S05]  /*1e60*/  BSYNC.RECONVERGENT B0 ;  /* 0x0000000000007941 */ /* 0x000fea0003800200 */
.L_x_31:
[----:B0-----:R-:W0:Y:S01]  /*1e70*/  I2F.U32.RP R6, UR10 ;  /* 0x0000000a00067d06 */ /* 0x001e220008209000 */
[----:B------:R-:W-:-:S07]  /*1e80*/  ISETP.NE.U32.AND P1, PT, RZ, UR10, PT ;  /* 0x0000000aff007c0c */ /* 0x000fce000bf25070 */
[----:B0-----:R-:W0:Y:S02]  /*1e90*/  MUFU.RCP R6, R6 ;  /* 0x0000000600067308 */ /* 0x001e240000001000 */
[----:B0-----:R-:W-:-:S06]  /*1ea0*/  IADD3 R4, PT, PT, R6, 0xffffffe, RZ ;  /* 0x0ffffffe06047810 */ /* 0x001fcc0007ffe0ff */
[----:B------:R0:W1:Y:S02]  /*1eb0*/  F2I.FTZ.U32.TRUNC.NTZ R5, R4 ;  /* 0x0000000400057305 */ /* 0x000064000021f000 */
[----:B0-----:R-:W-:Y:S02]  /*1ec0*/  IMAD.MOV.U32 R4, RZ, RZ, RZ ;  /* 0x000000ffff047224 */ /* 0x001fe400078e00ff */
[----:B-1----:R-:W-:-:S04]  /*1ed0*/  IMAD.MOV R7, RZ, RZ, -R5 ;  /* 0x000000ffff077224 */ /* 0x002fc800078e0a05 */
[----:B------:R-:W-:-:S04]  /*1ee0*/  IMAD R7, R7, UR10, RZ ;  /* 0x0000000a07077c24 */ /* 0x000fc8000f8e02ff */
[----:B------:R-:W-:Y:S01]  /*1ef0*/  IMAD.HI.U32 R5, R5, R7, R4 ;  /* 0x0000000705057227 */ /* 0x000fe200078e0004 */
[----:B------:R-:W-:-:S05]  /*1f00*/  LOP3.LUT R4, RZ, UR10, RZ, 0x33, !PT ;  /* 0x0000000aff047c12 */ /* 0x000fca000f8e33ff */
[----:B-----5:R-:W-:-:S04]  /*1f10*/  IMAD.HI.U32 R5, R5, R8, RZ ;  /* 0x0000000805057227 */ /* 0x020fc800078e00ff */
[----:B------:R-:W-:-:S04]  /*1f20*/  IMAD.MOV R5, RZ, RZ, -R5 ;  /* 0x000000ffff057224 */ /* 0x000fc800078e0a05 */
[----:B------:R-:W-:-:S05]  /*1f30*/  IMAD R5, R5, UR10, R8 ;  /* 0x0000000a05057c24 */ /* 0x000fca000f8e0208 */
[----:B------:R-:W-:-:S13]  /*1f40*/  ISETP.GE.U32.AND P0, PT, R5, UR10, PT ;  /* 0x0000000a05007c0c */ /* 0x000fda000bf06070 */
[----:B------:R-:W-:-:S05]  /*1f50*/  @P0 VIADD R5, R5, -UR10 ;  /* 0x8000000a05050c36 */ /* 0x000fca0008000000 */
[----:B------:R-:W-:-:S13]  /*1f60*/  ISETP.GE.U32.AND P0, PT, R5, UR10, PT ;  /* 0x0000000a05007c0c */ /* 0x000fda000bf06070 */
[----:B------:R-:W-:-:S04]  /*1f70*/  @P0 IADD3 R5, PT, PT, R5, -UR10, RZ ;  /* 0x8000000a05050c10 */ /* 0x000fc8000fffe0ff */
[----:B------:R-:W-:-:S05]  /*1f80*/  SEL R5, R4, R5, !P1 ;  /* 0x0000000504057207 */ /* 0x000fca0004800000 */
[----:B------:R-:W-:-:S05]  /*1f90*/  IMAD R6, R0, UR10, R5 ;  /* 0x0000000a00067c24 */ /* 0x000fca000f8e0205 */
[----:B------:R-:W-:Y:S01]  /*1fa0*/  IADD3 R16, P0, PT, R6, UR12, RZ ;  /* 0x0000000c06107c10 */ /* 0x000fe2000ff1e0ff */
[----:B------:R-:W-:-:S03]  /*1fb0*/  VIADD R11, R9, 0x1 ;  /* 0x00000001090b7836 */ /* 0x000fc60000000000 */
[----:B------:R-:W-:-:S05]  /*1fc0*/  LEA.HI.X.SX32 R17, R6, UR13, 0x1, P0 ;  /* 0x0000000d06117c11 */ /* 0x000fca00080f0eff */
[----:B------:R0:W5:Y:S01]  /*1fd0*/  LDG.E.U8 R6, desc[UR14][R16.64] ;  /* 0x0000000e10067981 */ /* 0x000162000c1e1100 */
[----:B------:R-:W-:Y:S01]  /*1fe0*/  ISETP.NE.AND P0, PT, R9, 0x1, PT ;  /* 0x000000010900780c */ /* 0x000fe20003f05270 */
[----:B------:R-:W-:Y:S02]  /*1ff0*/  BSSY.RECONVERGENT B0, `(.L_x_36) ;  /* 0x0000010000007945 */ /* 0x000fe40003800200 */
[----:B------:R0:W-:Y:S10]  /*2000*/  STG.E desc[UR14][R12.64+0x28], R11 ;  /* 0x0000280b0c007986 */ /* 0x0001f4000c10190e */
[----:B------:R-:W-:Y:S05]  /*2010*/  @!P0 BRA `(.L_x_37) ;  /* 0x0000000000308947 */ /* 0x000fea0003800000 */
[----:B------:R-:W-:-:S05]  /*2020*/  IMAD.MOV.U32 R8, RZ, RZ, -0x2 ;  /* 0xfffffffeff087424 */ /* 0x000fca00078e00ff */
[----:B------:R-:W-:-:S05]  /*2030*/  VIADDMNMX.U32 R9, R9, R8, 0x2, PT ;  /* 0x0000000209097446 */ /* 0x000fca0003800008 */
[----:B------:R-:W-:-:S04]  /*2040*/  IMAD.SHL.U32 R7, R9, 0x4, RZ ;  /* 0x0000000409077824 */ /* 0x000fc800078e00ff */
[----:B------:R-:W1:Y:S02]  /*2050*/  LDC R8, c[0x2][R7+0xc] ;  /* 0x0080030007087b82 */ /* 0x000e640000000800 */
[----:B-1----:R-:W-:-:S04]  /*2060*/  SHF.R.S32.HI R9, RZ, 0x1f, R8 ;  /* 0x0000001fff097819 */ /* 0x002fc80000011408 */
.L_x_58:
[----:B------:R-:W-:Y:S05]  /*2070*/  BRX R8 -0x2080                                    (*"BRANCH_TARGETS .L_x_59,.L_x_60,.L_x_61"*) ;  /* 0xffffffdc08e07949 */ /* 0x000fea000383ffff */
.L_x_61:
[----:B------:R1:W5:Y:S01]  /*2080*/  LDG.E R7, desc[UR14][R12.64+0x10] ;  /* 0x0000100e0c077981 */ /* 0x000362000c1e1900 */
[----:B------:R-:W-:Y:S05]  /*2090*/  BRA `(.L_x_38) ;  /* 0x0000000000147947 */ /* 0x000fea0003800000 */
.L_x_59:
[----:B------:R1:W5:Y:S01]  /*20a0*/  LDG.E R7, desc[UR14][R12.64+0x18] ;  /* 0x0000180e0c077981 */ /* 0x000362000c1e1900 */
[----:B------:R-:W-:Y:S05]  /*20b0*/  BRA `(.L_x_38) ;  /* 0x00000000000c7947 */ /* 0x000fea0003800000 */
.L_x_60:
[----:B------:R1:W5:Y:S01]  /*20c0*/  LDG.E R7, desc[UR14][R12.64+0x1c] ;  /* 0x00001c0e0c077981 */ /* 0x000362000c1e1900 */
[----:B------:R-:W-:Y:S05]  /*20d0*/  BRA `(.L_x_38) ;  /* 0x0000000000047947 */ /* 0x000fea0003800000 */
.L_x_37:
[----:B------:R1:W5:Y:S02]  /*20e0*/  LDG.E R7, desc[UR14][R12.64+0x14] ;  /* 0x0000140e0c077981 */ /* 0x000364000c1e1900 */
.L_x_38:
[----:B------:R-:W-:Y:S05]  /*20f0*/  BSYNC.RECONVERGENT B0 ;  /* 0x0000000000007941 */ /* 0x000fea0003800200 */
.L_x_36:
        /* <DEDUP_REMOVED lines=9> */
[----:B------:R2:W5:Y:S01]  /*2190*/  LDG.E R9, desc[UR14][R12.64+0x8] ;  /* 0x0000080e0c097981 */ /* 0x000562000c1e1900 */
[----:B------:R-:W-:Y:S05]  /*21a0*/  BRA `(.L_x_43) ;  /* 0x00000000003c7947 */ /* 0x000fea0003800000 */
.L_x_42:
[----:B------:R2:W5:Y:S01]  /*21b0*/  LDG.E R9, desc[UR14][R12.64+0x8] ;  /* 0x0000080e0c097981 */ /* 0x000562000c1e1900 */
        /* <DEDUP_REMOVED lines=9> */
[----:B------:R-:W0:Y:S01]  /*2250*/  LDG.E R8, desc[UR14][R12.64+0xc] ;  /* 0x00000c0e0c087981 */ /* 0x000e22000c1e1900 */
[----:B------:R-:W-:Y:S02]  /*2260*/  HFMA2 R19, -RZ, RZ, 0, 0 ;  /* 0x00000000ff137431 */ /* 0x000fe400000001ff */
[----:B------:R-:W-:Y:S02]  /*2270*/  IMAD.MOV.U32 R9, RZ, RZ, RZ ;  /* 0x000000ffff097224 */ /* 0x000fe400078e00ff */
[----:B0-----:R-:W-:-:S05]  /*2280*/  VIADD R11, R8, 0x1 ;  /* 0x00000001080b7836 */ /* 0x001fca0000000000 */
[----:B------:R2:W-:Y:S02]  /*2290*/  STG.E desc[UR14][R12.64+0xc], R11 ;  /* 0x00000c0b0c007986 */ /* 0x0005e4000c10190e */
.L_x_43:
[----:B------:R-:W-:Y:S05]  /*22a0*/  BSYNC.RECONVERGENT B1 ;  /* 0x0000000000017941 */ /* 0x000fea0003800200 */
.L_x_41:
[----:B0-2---:R-:W2:Y:S04]  /*22b0*/  LDG.E.64 R10, desc[UR14][R12.64+0x20] ;  /* 0x0000200e0c0a7981 */ /* 0x005ea8000c1e1b00 */
        /* <DEDUP_REMOVED lines=8> */
[C---:B---3--:R-:W-:Y:S01]  /*2340*/  LOP3.LUT R19, R11.reuse, R22, R20, 0x96, !PT ;  /* 0x000000160b137212 */ /* 0x048fe200078e9614 */
[----:B------:R-:W-:Y:S02]  /*2350*/  VIADD R22, R11, 0xbb67ae85 ;  /* 0xbb67ae850b167836 */ /* 0x000fe40000000000 */
[----:B------:R-:W-:-:S04]  /*2360*/  IMAD.WIDE.U32 R20, R21, -0x2daee0ad, RZ ;  /* 0xd2511f5315147825 */ /* 0x000fc800078e00ff */
[----:B------:R-:W-:Y:S01]  /*2370*/  IMAD.WIDE.U32 R18, R19, -0x326172a9, RZ ;  /* 0xcd9e8d5713127825 */ /* 0x000fe200078e00ff */
[----:B------:R-:W-:Y:S02]  /*2380*/  LOP3.LUT R9, R22, R21, R9, 0x96, !PT ;  /* 0x0000001516097212 */ /* 0x000fe400078e9609 */
[----:B------:R-:W-:Y:S02]  /*2390*/  IADD3 R21, PT, PT, R11, 0x76cf5d0a, RZ ;  /* 0x76cf5d0a0b157810 */ /* 0x000fe40007ffe0ff */
[----:B------:R-:W-:Y:S01]  /*23a0*/  LOP3.LUT R23, R23, R8, R19, 0x96, !PT ;  /* 0x0000000817177212 */ /* 0x000fe200078e9613 */
[----:B------:R-:W-:Y:S02]  /*23b0*/  VIADD R19, R10, 0x3c6ef372 ;  /* 0x3c6ef3720a137836 */ /* 0x000fe40000000000 */
        /* <DEDUP_REMOVED lines=17> */
[----:B------:R-:W-:Y:S01]  /*24d0*/  IMAD.WIDE.U32 R20, R19, -0x2daee0ad, RZ ;  /* 0xd2511f5313147825 */ /* 0x000fe200078e00ff */
[----:B------:R-:W-:-:S03]  /*24e0*/  IADD3 R23, PT, PT, R11, -0x56f99767, RZ ;  /* 0xa90668990b177810 */ /* 0x000fc60007ffe0ff */
        /* <DEDUP_REMOVED lines=17> */
[----:B------:R-:W-:Y:S02]  /*2600*/  VIADD R19, R10, 0xf1bbcdc8 ;  /* 0xf1bbcdc80a137836 */ /* 0x000fe40000000000 */
[----:B------:R-:W-:-:S03]  /*2610*/  IMAD.WIDE.U32 R22, R22, -0x2daee0ad, RZ ;  /* 0xd2511f5316167825 */ /* 0x000fc600078e00ff */
[----:B------:R-:W-:Y:S01]  /*2620*/  LOP3.LUT R19, R9, R18, R19, 0x96, !PT ;  /* 0x0000001209137212 */ /* 0x000fe200078e9613 */
[----:B------:R-:W-:Y:S01]  /*2630*/  VIADD R11, R11, 0x96a522ad ;  /* 0x96a522ad0b0b7836 */ /* 0x000fe20000000000 */
[----:B------:R-:W-:Y:S02]  /*2640*/  LOP3.LUT R21, R23, R20, R21, 0x96, !PT ;  /* 0x0000001417157212 */ /* 0x000fe400078e9615 */
[----:B------:R-:W-:Y:S01]  /*2650*/  IADD3 R9, PT, PT, R10, -0x700cb87f, RZ ;  /* 0x8ff347810a097810 */ /* 0x000fe20007ffe0ff */
[----:B------:R-:W-:-:S04]  /*2660*/  IMAD.WIDE.U32 R18, R19, -0x2daee0ad, RZ ;  /* 0xd2511f5313127825 */ /* 0x000fc800078e00ff */
[----:B------:R-:W-:Y:S01]  /*2670*/  IMAD.WIDE.U32 R20, R21, -0x326172a9, RZ ;  /* 0xcd9e8d5715147825 */ /* 0x000fe200078e00ff */
[----:B------:R-:W-:-:S03]  /*2680*/  LOP3.LUT R10, R19, R22, R11, 0x96, !PT ;  /* 0x00000016130a7212 */ /* 0x000fc600078e960b */
[----:B------:R-:W-:Y:S01]  /*2690*/  IMAD.MOV.U32 R11, RZ, RZ, R18 ;  /* 0x000000ffff0b7224 */ /* 0x000fe200078e0012 */
[----:B------:R-:W-:Y:S01]  /*26a0*/  LOP3.LUT R8, R21, R8, R9, 0x96, !PT ;  /* 0x0000000815087212 */ /* 0x000fe200078e9609 */
[----:B------:R-:W-:-:S05]  /*26b0*/  IMAD.MOV.U32 R9, RZ, RZ, R20 ;  /* 0x000000ffff097224 */ /* 0x000fca00078e0014 */
[----:B------:R0:W-:Y:S02]  /*26c0*/  STG.E.128 desc[UR14][R12.64+0x10], R8 ;  /* 0x000010080c007986 */ /* 0x0001e4000c101d0e */
.L_x_40:
[----:B------:R-:W-:Y:S05]  /*26d0*/  BSYNC.RECONVERGENT B0 ;  /* 0x0000000000007941 */ /* 0x000fea0003800200 */
.L_x_39:
[----:B0-----:R-:W0:Y:S01]  /*26e0*/  LDC R10, c[0x0][0x398] ;  /* 0x0000e600ff0a7b82 */ /* 0x001e220000000800 */
[----:B------:R-:W-:Y:S01]  /*26f0*/  IABS R18, UR10 ;  /* 0x0000000a00127c13 */ /* 0x000fe20008000000 */
[----:B------:R-:W-:-:S03]  /*2700*/  VIADD R20, R5, 0x1 ;  /* 0x0000000105147836 */ /* 0x000fc60000000000 */
[----:B------:R-:W1:Y:S02]  /*2710*/  I2F.RP R19, R18 ;  /* 0x0000001200137306 */ /* 0x000e640000209400 */
[----:B------:R-:W-:Y:S02]  /*2720*/  IABS R24, R20 ;  /* 0x0000001400187213 */ /* 0x000fe40000000000 */
[----:B------:R-:W-:-:S04]  /*2730*/  ISETP.GE.AND P1, PT, R20, RZ, PT ;  /* 0x000000ff1400720c */ /* 0x000fc80003f26270 */
[----:B-1----:R-:W1:Y:S01]  /*2740*/  MUFU.RCP R19, R19 ;  /* 0x0000001300137308 */ /* 0x002e620000001000 */
[----:B0-----:R-:W-:-:S07]  /*2750*/  IABS R11, R10 ;  /* 0x0000000a000b7213 */ /* 0x001fce0000000000 */
[----:B------:R-:W0:Y:S01]  /*2760*/  I2F.RP R21, R11 ;  /* 0x0000000b00157306 */ /* 0x000e220000209400 */
[----:B-1----:R-:W-:-:S07]  /*2770*/  VIADD R25, R19, 0xffffffe ;  /* 0x0ffffffe13197836 */ /* 0x002fce0000000000 */
[----:B0-----:R-:W0:Y:S02]  /*2780*/  MUFU.RCP R21, R21 ;  /* 0x0000001500157308 */ /* 0x001e240000001000 */
[----:B0-----:R-:W-:Y:S01]  /*2790*/  VIADD R8, R21, 0xffffffe ;  /* 0x0ffffffe15087836 */ /* 0x001fe20000000000 */
[----:B------:R-:W-:-:S05]  /*27a0*/  IADD3 R21, PT, PT, R5, R10, RZ ;  /* 0x0000000a05157210 */ /* 0x000fca0007ffe0ff */
[----:B------:R0:W1:Y:S01]  /*27b0*/  F2I.FTZ.U32.TRUNC.NTZ R9, R8 ;  /* 0x0000000800097305 */ /* 0x000062000021f000 */
[C---:B------:R-:W-:Y:S01]  /*27c0*/  ISETP.GE.AND P0, PT, R21.reuse, RZ, PT ;  /* 0x000000ff1500720c */ /* 0x040fe20003f06270 */
[----:B------:R-:W-:-:S05]  /*27d0*/  VIADD R19, R21, 0xffffffff ;  /* 0xffffffff15137836 */ /* 0x000fca0000000000 */
[----:B------:R-:W-:Y:S01]  /*27e0*/  IABS R26, R19 ;  /* 0x00000013001a7213 */ /* 0x000fe20000000000 */
[----:B0-----:R-:W-:Y:S01]  /*27f0*/  IMAD.MOV.U32 R8, RZ, RZ, RZ ;  /* 0x000000ffff087224 */ /* 0x001fe200078e00ff */
[----:B-1----:R-:W-:-:S05]  /*2800*/  IADD3 R22, PT, PT, RZ, -R9, RZ ;  /* 0x80000009ff167210 */ /* 0x002fca0007ffe0ff */
[----:B------:R-:W-:Y:S01]  /*2810*/  IMAD R23, R22, R11, RZ ;  /* 0x0000000b16177224 */ /* 0x000fe200078e02ff */
[----:B------:R-:W-:-:S03]  /*2820*/  IABS R22, R5 ;  /* 0x0000000500167213 */ /* 0x000fc60000000000 */
[----:B------:R-:W-:Y:S02]  /*2830*/  IMAD.HI.U32 R23, R9, R23, R8 ;  /* 0x0000001709177227 */ /* 0x000fe400078e0008 */
[----:B------:R-:W0:Y:S04]  /*2840*/  F2I.FTZ.U32.TRUNC.NTZ R9, R25 ;  /* 0x0000001900097305 */ /* 0x000e28000021f000 */
[----:B------:R-:W-:-:S04]  /*2850*/  IMAD.HI.U32 R8, R23, R24, RZ ;  /* 0x0000001817087227 */ /* 0x000fc800078e00ff */
[----:B------:R-:W-:-:S04]  /*2860*/  IMAD.MOV R8, RZ, RZ, -R8 ;  /* 0x000000ffff087224 */ /* 0x000fc800078e0a08 */
[----:B------:R-:W-:Y:S02]  /*2870*/  IMAD R20, R11, R8, R24 ;  /* 0x000000080b147224 */ /* 0x000fe400078e0218 */
[----:B------:R-:W-:Y:S01]  /*2880*/  IMAD.HI.U32 R8, R23, R22, RZ ;  /* 0x0000001617087227 */ /* 0x000fe200078e00ff */
[----:B0-----:R-:W-:Y:S02]  /*2890*/  IADD3 R25, PT, PT, RZ, -R9, RZ ;  /* 0x80000009ff197210 */ /* 0x001fe40007ffe0ff */
[----:B------:R-:W-:Y:S01]  /*28a0*/  ISETP.GT.U32.AND P5, PT, R11, R20, PT ;  /* 0x000000140b00720c */ /* 0x000fe20003fa4070 */
[----:B------:R-:W-:Y:S02]  /*28b0*/  IMAD.MOV.U32 R24, RZ, RZ, R26 ;  /* 0x000000ffff187224 */ /* 0x000fe400078e001a */
[----:B------:R-:W-:Y:S02]  /*28c0*/  IMAD.MOV R8, RZ, RZ, -R8 ;  /* 0x000000ffff087224 */ /* 0x000fe400078e0a08 */
[----:B------:R-:W-:-:S04]  /*28d0*/  IMAD.HI.U32 R23, R23, R24, RZ ;  /* 0x0000001817177227 */ /* 0x000fc800078e00ff */
[----:B------:R-:W-:Y:S02]  /*28e0*/  IMAD R22, R11, R8, R22 ;  /* 0x000000080b167224 */ /* 0x000fe400078e0216 */
[----:B------:R-:W-:Y:S02]  /*28f0*/  IMAD R25, R25, R18, RZ ;  /* 0x0000001219197224 */ /* 0x000fe400078e02ff */
[----:B------:R-:W-:Y:S01]  /*2900*/  IMAD.MOV.U32 R8, RZ, RZ, RZ ;  /* 0x000000ffff087224 */ /* 0x000fe200078e00ff */
[----:B------:R-:W-:Y:S01]  /*2910*/  ISETP.GT.U32.AND P6, PT, R11, R22, PT ;  /* 0x000000160b00720c */ /* 0x000fe20003fc4070 */
[----:B------:R-:W-:Y:S02]  /*2920*/  IMAD.MOV R23, RZ, RZ, -R23 ;  /* 0x000000ffff177224 */ /* 0x000fe400078e0a17 */
[----:B------:R-:W-:Y:S01]  /*2930*/  IMAD.HI.U32 R9, R9, R25, R8 ;  /* 0x0000001909097227 */ /* 0x000fe200078e0008 */
[----:B------:R-:W-:-:S03]  /*2940*/  IABS R25, R21 ;  /* 0x0000001500197213 */ /* 0x000fc60000000000 */
[----:B------:R-:W-:Y:S01]  /*2950*/  IMAD R8, R11, R23, R24 ;  /* 0x000000170b087224 */ /* 0x000fe200078e0218 */
[----:B------:R-:W-:Y:S01]  /*2960*/  IADD3 R24, PT, PT, R5, UR10, -R10 ;  /* 0x0000000a05187c10 */ /* 0x000fe2000fffe80a */
[----:B------:R-:W-:-:S03]  /*2970*/  @!P5 IMAD.IADD R20, R20, 0x1, -R11 ;  /* 0x000000011414d824 */ /* 0x000fc600078e0a0b */
[----:B------:R-:W-:Y:S01]  /*2980*/  IABS R23, R24 ;  /* 0x0000001800177213 */ /* 0x000fe20000000000 */
[----:B------:R-:W-:Y:S01]  /*2990*/  @!P6 IMAD.IADD R22, R22, 0x1, -R11 ;  /* 0x000000011616e824 */ /* 0x000fe200078e0a0b */
[C---:B------:R-:W-:Y:S02]  /*29a0*/  ISETP.GT.U32.AND P3, PT, R11.reuse, R8, PT ;  /* 0x000000080b00720c */ /* 0x040fe40003f64070 */
[----:B------:R-:W-:Y:S01]  /*29b0*/  ISETP.GT.U32.AND P6, PT, R11, R20, PT ;  /* 0x000000140b00720c */ /* 0x000fe20003fc4070 */
[----:B------:R-:W-:-:S04]  /*29c0*/  IMAD.HI.U32 R21, R9, R23, RZ ;  /* 0x0000001709157227 */ /* 0x000fc800078e00ff */
[----:B------:R-:W-:Y:S01]  /*29d0*/  IMAD.HI.U32 R9, R9, R25, RZ ;  /* 0x0000001909097227 */ /* 0x000fe200078e00ff */
[----:B------:R-:W-:-:S03]  /*29e0*/  IADD3 R21, PT, PT, -R21, RZ, RZ ;  /* 0x000000ff15157210 */ /* 0x000fc60007ffe1ff */
[----:B------:R-:W-:Y:S02]  /*29f0*/  IMAD.MOV R26, RZ, RZ, -R9 ;  /* 0x000000ffff1a7224 */ /* 0x000fe400078e0a09 */
[C---:B------:R-:W-:Y:S02]  /*2a00*/  IMAD R9, R18.reuse, R21, R23 ;  /* 0x0000001512097224 */ /* 0x040fe400078e0217 */
[----:B------:R-:W-:Y:S02]  /*2a10*/  IMAD R21, R18, R26, R25 ;  /* 0x0000001a12157224 */ /* 0x000fe400078e0219 */
[--C-:B------:R-:W-:Y:S01]  /*2a20*/  @!P3 IMAD.IADD R8, R8, 0x1, -R11.reuse ;  /* 0x000000010808b824 */ /* 0x100fe200078e0a0b */
[----:B------:R-:W-:Y:S01]  /*2a30*/  ISETP.GT.U32.AND P4, PT, R18, R9, PT ;  /* 0x000000091200720c */ /* 0x000fe20003f84070 */
[----:B------:R-:W-:Y:S01]  /*2a40*/  @!P6 IMAD.IADD R20, R20, 0x1, -R11 ;  /* 0x000000011414e824 */ /* 0x000fe200078e0a0b */
[----:B------:R-:W-:Y:S02]  /*2a50*/  ISETP.GT.U32.AND P2, PT, R18, R21, PT ;  /* 0x000000151200720c */ /* 0x000fe40003f44070 */
[----:B------:R-:W-:Y:S01]  /*2a60*/  ISETP.GT.U32.AND P5, PT, R11, R8, PT ;  /* 0x000000080b00720c */ /* 0x000fe20003fa4070 */
[----:B------:R-:W-:Y:S01]  /*2a70*/  @!P1 IMAD.MOV R20, RZ, RZ, -R20 ;  /* 0x000000ffff149224 */ /* 0x000fe200078e0a14 */
[----:B------:R-:W-:-:S07]  /*2a80*/  ISETP.GE.AND P6, PT, R24, RZ, PT ;  /* 0x000000ff1800720c */ /* 0x000fce0003fc6270 */
[----:B------:R-:W-:Y:S02]  /*2a90*/  @!P4 IADD3 R9, PT, PT, R9, -R18, RZ ;  /* 0x800000120909c210 */ /* 0x000fe40007ffe0ff */
[----:B------:R-:W-:Y:S01]  /*2aa0*/  @!P2 IMAD.IADD R21, R21, 0x1, -R18 ;  /* 0x000000011515a824 */ /* 0x000fe200078e0a12 */
[----:B------:R-:W-:Y:S01]  /*2ab0*/  ISETP.GT.U32.AND P2, PT, R11, R22, PT ;  /* 0x000000160b00720c */ /* 0x000fe20003f44070 */
[----:B------:R-:W-:Y:S01]  /*2ac0*/  @!P5 IMAD.IADD R8, R8, 0x1, -R11 ;  /* 0x000000010808d824 */ /* 0x000fe200078e0a0b */
[C---:B------:R-:W-:Y:S02]  /*2ad0*/  ISETP.GT.U32.AND P3, PT, R18.reuse, R9, PT ;  /* 0x000000091200720c */ /* 0x040fe40003f64070 */
[----:B------:R-:W-:Y:S02]  /*2ae0*/  ISETP.GT.U32.AND P4, PT, R18, R21, PT ;  /* 0x000000151200720c */ /* 0x000fe40003f84070 */
[----:B------:R-:W-:-:S07]  /*2af0*/  ISETP.NE.AND P5, PT, R10, RZ, PT ;  /* 0x000000ff0a00720c */ /* 0x000fce0003fa5270 */
[----:B------:R-:W-:Y:S02]  /*2b00*/  @!P2 IADD3 R22, PT, PT, R22, -R11, RZ ;  /* 0x8000000b1616a210 */ /* 0x000fe40007ffe0ff */
[----:B------:R-:W-:Y:S01]  /*2b10*/  ISETP.GE.AND P2, PT, R5, RZ, PT ;  /* 0x000000ff0500720c */ /* 0x000fe20003f46270 */
[--C-:B------:R-:W-:Y:S01]  /*2b20*/  @!P3 IMAD.IADD R9, R9, 0x1, -R18.reuse ;  /* 0x000000010909b824 */ /* 0x100fe200078e0a12 */
[----:B------:R-:W-:Y:S01]  /*2b30*/  ISETP.GE.AND P3, PT, R19, RZ, PT ;  /* 0x000000ff1300720c */ /* 0x000fe20003f66270 */
[----:B------:R-:W-:Y:S01]  /*2b40*/  @!P4 IMAD.IADD R21, R21, 0x1, -R18 ;  /* 0x000000011515c824 */ /* 0x000fe200078e0a12 */
[----:B------:R-:W-:Y:S01]  /*2b50*/  LOP3.LUT R19, RZ, R10, RZ, 0x33, !PT ;  /* 0x0000000aff137212 */ /* 0x000fe200078e33ff */
[----:B------:R-:W-:Y:S01]  /*2b60*/  @!P6 IMAD.MOV R9, RZ, RZ, -R9 ;  /* 0x000000ffff09e224 */ /* 0x000fe200078e0a09 */
[----:B------:R-:W-:Y:S01]  /*2b70*/  ISETP.NE.AND P4, PT, RZ, UR10, PT ;  /* 0x0000000aff007c0c */ /* 0x000fe2000bf85270 */
[----:B------:R-:W-:Y:S01]  /*2b80*/  @!P0 IMAD.MOV R21, RZ, RZ, -R21 ;  /* 0x000000ffff158224 */ /* 0x000fe200078e0a15 */
[----:B------:R-:W-:-:S02]  /*2b90*/  SEL R11, R19, R20, !P5 ;  /* 0x00000014130b7207 */ /* 0x000fc40006800000 */
[C---:B------:R-:W-:Y:S02]  /*2ba0*/  SEL R9, R4.reuse, R9, !P4 ;  /* 0x0000000904097207 */ /* 0x040fe40006000000 */
[----:B------:R-:W-:Y:S02]  /*2bb0*/  SEL R21, R4, R21, !P4 ;  /* 0x0000001504157207 */ /* 0x000fe40006000000 */
[----:B------:R-:W-:Y:S02]  /*2bc0*/  @!P2 IADD3 R22, PT, PT, -R22, RZ, RZ ;  /* 0x000000ff1616a210 */ /* 0x000fe40007ffe1ff */
[----:B------:R-:W-:Y:S01]  /*2bd0*/  @!P3 IADD3 R8, PT, PT, -R8, RZ, RZ ;  /* 0x000000ff0808b210 */ /* 0x000fe20007ffe1ff */
[----:B------:R-:W-:Y:S01]  /*2be0*/  IMAD R18, R0, UR10, R21 ;  /* 0x0000000a00127c24 */ /* 0x000fe2000f8e0215 */
[C---:B------:R-:W-:Y:S02]  /*2bf0*/  SEL R22, R19.reuse, R22, !P5 ;  /* 0x0000001613167207 */ /* 0x040fe40006800000 */
[----:B------:R-:W-:-:S03]  /*2c00*/  SEL R8, R19, R8, !P5 ;  /* 0x0000000813087207 */ /* 0x000fc60006800000 */
[----:B------:R-:W-:Y:S02]  /*2c10*/  IMAD.IADD R22, R5, 0x1, -R22 ;  /* 0x0000000105167824 */ /* 0x000fe400078e0a16 */
[C---:B------:R-:W-:Y:S02]  /*2c20*/  IMAD R5, R0.reuse, UR10, R9 ;  /* 0x0000000a00057c24 */ /* 0x040fe4000f8e0209 */
[C---:B------:R-:W-:Y:S02]  /*2c30*/  IMAD R9, R0.reuse, UR10, R11 ;  /* 0x0000000a00097c24 */ /* 0x040fe4000f8e020b */
[----:B------:R-:W-:Y:S01]  /*2c40*/  IMAD R19, R0, UR10, R22 ;  /* 0x0000000a00137c24 */ /* 0x000fe2000f8e0216 */
[----:B------:R-:W-:Y:S01]  /*2c50*/  IADD3 R4, P0, PT, R5, UR12, RZ ;  /* 0x0000000c05047c10 */ /* 0x000fe2000ff1e0ff */
[----:B------:R-:W-:Y:S02]  /*2c60*/  IMAD.IADD R11, R22, 0x1, R9 ;  /* 0x00000001160b7824 */ /* 0x000fe400078e0209 */
[----:B------:R-:W-:Y:S01]  /*2c70*/  IMAD.IADD R19, R8, 0x1, R19 ;  /* 0x0000000108137824 */ /* 0x000fe200078e0213 */
[----:B------:R-:W-:-:S02]  /*2c80*/  IADD3 R8, P1, PT, R18, UR12, RZ ;  /* 0x0000000c12087c10 */ /* 0x000fc4000ff3e0ff */
[----:B------:R-:W-:Y:S02]  /*2c90*/  LEA.HI.X.SX32 R5, R5, UR13, 0x1, P0 ;  /* 0x0000000d05057c11 */ /* 0x000fe400080f0eff */
[----:B------:R-:W-:Y:S02]  /*2ca0*/  IADD3 R10, P0, PT, R11, UR12, RZ ;  /* 0x0000000c0b0a7c10 */ /* 0x000fe4000ff1e0ff */
[----:B------:R-:W-:Y:S01]  /*2cb0*/  LEA.HI.X.SX32 R9, R18, UR13, 0x1, P1 ;  /* 0x0000000d12097c11 */ /* 0x000fe200088f0eff */
[----:B------:R0:W2:Y:S01]  /*2cc0*/  LDG.E.S8 R4, desc[UR14][R4.64] ;  /* 0x0000000e04047981 */ /* 0x0000a2000c1e1300 */
[----:B------:R-:W-:Y:S02]  /*2cd0*/  IADD3 R18, P1, PT, R19, UR12, RZ ;  /* 0x0000000c13127c10 */ /* 0x000fe4000ff3e0ff */
[----:B------:R-:W-:Y:S02]  /*2ce0*/  LEA.HI.X.SX32 R11, R11, UR13, 0x1, P0 ;  /* 0x0000000d0b0b7c11 */ /* 0x000fe400080f0eff */
[----:B------:R-:W-:Y:S01]  /*2cf0*/  LEA.HI.X.SX32 R19, R19, UR13, 0x1, P1 ;  /* 0x0000000d13137c11 */ /* 0x000fe200088f0eff */
[----:B------:R-:W3:Y:S04]  /*2d00*/  LDG.E.S8 R9, desc[UR14][R8.64] ;  /* 0x0000000e08097981 */ /* 0x000ee8000c1e1300 */
[----:B------:R1:W2:Y:S04]  /*2d10*/  LDG.E.S8 R11, desc[UR14][R10.64] ;  /* 0x0000000e0a0b7981 */ /* 0x0002a8000c1e1300 */
[----:B------:R2:W3:Y:S01]  /*2d20*/  LDG.E.S8 R18, desc[UR14][R18.64] ;  /* 0x0000000e12127981 */ /* 0x0004e2000c1e1300 */
[----:B-----5:R-:W-:-:S02]  /*2d30*/  PRMT R6, R6, 0x8880, RZ ;  /* 0x0000888006067816 */ /* 0x020fc400000000ff */
[----:B------:R-:W-:-:S04]  /*2d40*/  LOP3.LUT R7, R7, 0x1, RZ, 0xc0, !PT ;  /* 0x0000000107077812 */ /* 0x000fc800078ec0ff */
[----:B------:R-:W-:-:S05]  /*2d50*/  IADD3 R7, PT, PT, R6, 0x2, R7 ;  /* 0x0000000206077810 */ /* 0x000fca0007ffe007 */
[----:B------:R-:W-:-:S05]  /*2d60*/  IMAD.HI.U32 R20, R7, -0x55555555, RZ ;  /* 0xaaaaaaab07147827 */ /* 0x000fca00078e00ff */
[----:B------:R-:W-:-:S05]  /*2d70*/  SHF.R.U32.HI R20, RZ, 0x1, R20 ;  /* 0x00000001ff147819 */ /* 0x000fca0000011614 */
[----:B0-----:R-:W-:-:S05]  /*2d80*/  IMAD R5, R20, -0x3, R7 ;  /* 0xfffffffd14057824 */ /* 0x001fca00078e0207 */
[----:B------:R-:W-:-:S04]  /*2d90*/  IADD3 R5, PT, PT, R5, -0x1, RZ ;  /* 0xffffffff05057810 */ /* 0x000fc80007ffe0ff */
[----:B------:R-:W-:-:S04]  /*2da0*/  LOP3.LUT R7, R5, 0xffff, RZ, 0xc0, !PT ;  /* 0x0000ffff05077812 */ /* 0x000fc800078ec0ff */
[C---:B-1----:R-:W-:Y:S02]  /*2db0*/  PRMT R10, R7.reuse, 0x3340, R7 ;  /* 0x00003340070a7816 */ /* 0x042fe40000000007 */
[----:B------:R-:W-:Y:S02]  /*2dc0*/  PRMT R7, R7, 0x8880, RZ ;  /* 0x0000888007077816 */ /* 0x000fe400000000ff */
[----:B--2---:R-:W-:Y:S02]  /*2dd0*/  PRMT R19, R11, 0x3340, R4 ;  /* 0x000033400b137816 */ /* 0x004fe40000000004 */
[C---:B---3--:R-:W-:Y:S02]  /*2de0*/  PRMT R8, R9.reuse, 0x3340, R18 ;  /* 0x0000334009087816 */ /* 0x048fe40000000012 */
[----:B------:R-:W-:Y:S02]  /*2df0*/  IADD3 R9, PT, PT, R9, R11, R4 ;  /* 0x0000000b09097210 */ /* 0x000fe40007ffe004 */
[----:B------:R-:W-:-:S02]  /*2e00*/  PRMT R11, R10, 0x5410, R10 ;  /* 0x000054100a0b7816 */ /* 0x000fc4000000000a */
[----:B------:R-:W-:Y:S01]  /*2e10*/  PRMT R8, R19, 0x5410, R8 ;  /* 0x0000541013087816 */ /* 0x000fe20000000008 */
[----:B------:R-:W-:-:S04]  /*2e20*/  IMAD.IADD R9, R18, 0x1, R9 ;  /* 0x0000000112097824 */ /* 0x000fc800078e0209 */
[----:B------:R-:W-:-:S04]  /*2e30*/  IDP.4A.S8.S8 R8, R8, R11, RZ ;  /* 0x0000000b08087226 */ /* 0x000fc800000006ff */
[----:B------:R-:W-:-:S04]  /*2e40*/  IMAD R9, R6, R9, -R8 ;  /* 0x0000000906097224 */ /* 0x000fc800078e0a08 */
[----:B------:R-:W-:-:S04]  /*2e50*/  IMAD R9, R9, 0x2, R2 ;  /* 0x0000000209097824 */ /* 0x000fc800078e0202 */
[----:B------:R-:W-:Y:S02]  /*2e60*/  IMAD R8, R9, UR9, RZ ;  /* 0x0000000909087c24 */ /* 0x000fe4000f8e02ff */
[C---:B------:R-:W-:Y:S01]  /*2e70*/  IMAD.IADD R4, R6.reuse, 0x1, R7 ;  /* 0x0000000106047824 */ /* 0x040fe200078e0207 */
[----:B------:R-:W-:Y:S02]  /*2e80*/  IADD3 R6, PT, PT, -R6, R7, RZ ;  /* 0x0000000706067210 */ /* 0x000fe40007ffe1ff */
[----:B------:R-:W-:-:S03]  /*2e90*/  LEA.HI R8, R8, R8, RZ, 0x1 ;  /* 0x0000000808087211 */ /* 0x000fc600078f08ff */
[----:B------:R-:W-:Y:S01]  /*2ea0*/  IMAD R7, R4, R6, R3 ;  /* 0x0000000604077224 */ /* 0x000fe200078e0203 */
[----:B------:R-:W-:-:S05]  /*2eb0*/  SHF.R.S32.HI R8, RZ, 0x1, R8 ;  /* 0x00000001ff087819 */ /* 0x000fca0000011408 */
[----:B------:R-:W-:-:S05]  /*2ec0*/  IMAD R11, R7, UR8, R8 ;  /* 0x00000008070b7c24 */ /* 0x000fca000f8e0208 */
[C---:B------:R-:W-:Y:S02]  /*2ed0*/  ISETP.GE.AND P0, PT, R11.reuse, UR7, PT ;  /* 0x000000070b007c0c */ /* 0x040fe4000bf06270 */
[----:B------:R-:W-:Y:S02]  /*2ee0*/  ISETP.GT.AND P1, PT, R11, UR7, PT ;  /* 0x000000070b007c0c */ /* 0x000fe4000bf24270 */
[----:B------:R-:W-:Y:S02]  /*2ef0*/  ISETP.EQ.AND P0, PT, RZ, UR4, !P0 ;  /* 0x00000004ff007c0c */ /* 0x000fe4000c702270 */
[----:B------:R-:W-:-:S04]  /*2f00*/  ISETP.NE.AND P1, PT, RZ, UR4, P1 ;  /* 0x00000004ff007c0c */ /* 0x000fc80008f25270 */
[----:B------:R-:W-:-:S13]  /*2f10*/  PLOP3.LUT P0, PT, P0, P1, PT, 0xf8, 0x8f ;  /* 0x00000000008f781c */ /* 0x000fda0000703f70 */
[----:B------:R0:W-:Y:S04]  /*2f20*/  @P0 STG.E desc[UR14][R14.64], R11 ;  /* 0x0000000b0e000986 */ /* 0x0001e8000c10190e */
[----:B------:R0:W-:Y:S01]  /*2f30*/  @P0 STG.E.U8 desc[UR14][R16.64], R5 ;  /* 0x0000000510000986 */ /* 0x0001e2000c10110e */
[----:B------:R-:W-:Y:S02]  /*2f40*/  @P0 IMAD.MOV.U32 R3, RZ, RZ, R7 ;  /* 0x000000ffff030224 */ /* 0x000fe400078e0007 */
[----:B------:R-:W-:Y:S01]  /*2f50*/  @P0 IMAD.MOV.U32 R2, RZ, RZ, R9 ;  /* 0x000000ffff020224 */ /* 0x000fe200078e0009 */
[----:B------:R-:W-:Y:S06]  /*2f60*/  BRA.U UP0, `(.L_x_44) ;  /* 0xffffffe500ec7547 */ /* 0x000fec000b83ffff */
[----:B------:R-:W-:Y:S05]  /*2f70*/  EXIT ;  /* 0x000000000000794d */ /* 0x000fea0003800000 */
.L_x_45:
        /* <DEDUP_REMOVED lines=16> */
.L_x_66:


//--------------------- .text._Z12deviceEnergyPcPiiiii --------------------------
	.section	.text._Z12deviceEnergyPcPiiiii,"ax",@progbits
	.align	128
        .global         _Z12deviceEnergyPcPiiiii
        .type           _Z12deviceEnergyPcPiiiii,@function
        .size           _Z12deviceEnergyPcPiiiii,(.L_x_67 - _Z12deviceEnergyPcPiiiii)
        .other          _Z12deviceEnergyPcPiiiii,@"STO_CUDA_ENTRY STV_DEFAULT"
_Z12deviceEnergyPcPiiiii:
.text._Z12deviceEnergyPcPiiiii:
[----:B------:R-:W0:Y:S01]  /*0000*/  LDC R1, c[0x0][0x37c] ;  /* 0x0000df00ff017b82 */ /* 0x000e220000000800 */
[----:B------:R-:W1:Y:S01]  /*0010*/  S2R R12, SR_TID.X ;  /* 0x00000000000c7919 */ /* 0x000e620000002100 */
[----:B------:R-:W2:Y:S06]  /*0020*/  LDCU UR7, c[0x0][0x394] ;  /* 0x00007280ff0777ac */ /* 0x000eac0008000800 */
[----:B------:R-:W1:Y:S01]  /*0030*/  S2UR UR4, SR_CTAID.X ;  /* 0x00000000000479c3 */ /* 0x000e620000002500 */
[----:B------:R-:W-:Y:S01]  /*0040*/  CS2R R14, SRZ ;  /* 0x00000000000e7805 */ /* 0x000fe2000001ff00 */
[----:B------:R-:W3:Y:S06]  /*0050*/  LDCU.64 UR14, c[0x0][0x358] ;  /* 0x00006b00ff0e77ac */ /* 0x000eec0008000a00 */
[----:B------:R-:W1:Y:S01]  /*0060*/  LDC R3, c[0x0][0x360] ;  /* 0x0000d800ff037b82 */ /* 0x000e620000000800 */
[----:B--2---:R-:W-:Y:S01]  /*0070*/  UISETP.GE.AND UP0, UPT, UR7, 0x1, UPT ;  /* 0x000000010700788c */ /* 0x004fe2000bf06270 */
[----:B-1----:R-:W-:-:S08]  /*0080*/  IMAD R12, R3, UR4, R12 ;  /* 0x00000004030c7c24 */ /* 0x002fd0000f8e020c */
[----:B0--3--:R-:W-:Y:S05]  /*0090*/  BRA.U !UP0, `(.L_x_46) ;  /* 0x0000001508587547 */ /* 0x009fea000b800000 */
[----:B------:R-:W0:Y:S01]  /*00a0*/  LDCU UR8, c[0x0][0x390] ;  /* 0x00007200ff0877ac */ /* 0x000e220008000800 */
[----:B------:R-:W-:Y:S01]  /*00b0*/  CS2R R14, SRZ ;  /* 0x00000000000e7805 */ /* 0x000fe2000001ff00 */
[----:B------:R-:W-:Y:S01]  /*00c0*/  UISETP.NE.AND UP0, UPT, UR7, 0x1, UPT ;  /* 0x000000010700788c */ /* 0x000fe2000bf05270 */
[----:B------:R-:W-:Y:S01]  /*00d0*/  UMOV UR4, URZ ;  /* 0x000000ff00047c82 */ /* 0x000fe20008000000 */
[----:B0-----:R-:W-:-:S07]  /*00e0*/  UIADD3 UR6, UPT, UPT, UR7, -UR8, URZ ;  /* 0x8000000807067290 */ /* 0x001fce000fffe0ff */
[----:B------:R-:W-:Y:S05]  /*00f0*/  BRA.U !UP0, `(.L_x_47) ;  /* 0x0000000d08547547 */ /* 0x000fea000b800000 */
[----:B------:R-:W-:Y:S02]  /*0100*/  IABS R10, UR7 ;  /* 0x00000007000a7c13 */ /* 0x000fe40008000000 */
[----:B------:R-:W-:Y:S02]  /*0110*/  CS2R R14, SRZ ;  /* 0x00000000000e7805 */ /* 0x000fe4000001ff00 */
[----:B------:R-:W-:Y:S01]  /*0120*/  PRMT R13, R13, 0x3340, R13 ;  /* 0x000033400d0d7816 */ /* 0x000fe2000000000d */
[----:B------:R-:W0:Y:S01]  /*0130*/  LDCU UR9, c[0x0][0x394] ;  /* 0x00007280ff0977ac */ /* 0x000e220008000800 */
        /* <DEDUP_REMOVED lines=11> */
[----:B0-23--:R-:W-:-:S07]  /*01f0*/  IMAD.HI.U32 R0, R3, R5, R2 ;  /* 0x0000000503007227 */ /* 0x00dfce00078e0002 */
.L_x_48:
[----:B------:R-:W-:Y:S01]  /*0200*/  IABS R6, UR8 ;  /* 0x0000000800067c13 */ /* 0x000fe20008000000 */
[----:B------:R-:W-:Y:S01]  /*0210*/  UMOV UR7, UR9 ;  /* 0x0000000900077c82 */ /* 0x000fe20008000000 */
[----:B------:R-:W-:Y:S01]  /*0220*/  UIADD3 UR13, UPT, UPT, UR6, UR5, URZ ;  /* 0x00000005060d7290 */ /* 0x000fe2000fffe0ff */
[----:B------:R-:W-:Y:S01]  /*0230*/  IABS R2, UR7 ;  /* 0x0000000700027c13 */ /* 0x000fe20008000000 */
[----:B------:R-:W0:Y:S01]  /*0240*/  I2F.RP R3, R6 ;  /* 0x0000000600037306 */ /* 0x000e220000209400 */
[----:B------:R-:W-:Y:S02]  /*0250*/  UIADD3 UR19, UPT, UPT, UR5, UR8, URZ ;  /* 0x0000000805137290 */ /* 0x000fe4000fffe0ff */
[----:B------:R-:W-:Y:S01]  /*0260*/  ISETP.LE.AND P2, PT, RZ, UR5, PT ;  /* 0x00000005ff007c0c */ /* 0x000fe2000bf43270 */
[----:B------:R-:W-:Y:S02]  /*0270*/  UIADD3 UR11, UPT, UPT, UR13, 0x1, URZ ;  /* 0x000000010d0b7890 */ /* 0x000fe4000fffe0ff */
[----:B------:R-:W-:Y:S01]  /*0280*/  IABS R17, UR13 ;  /* 0x0000000d00117c13 */ /* 0x000fe20008000000 */
[----:B------:R-:W-:Y:S01]  /*0290*/  UIADD3 UR12, UPT, UPT, UR19, 0x1, URZ ;  /* 0x00000001130c7890 */ /* 0x000fe2000fffe0ff */
[----:B------:R-:W-:Y:S01]  /*02a0*/  IMAD.U32 R27, RZ, RZ, UR7 ;  /* 0x00000007ff1b7e24 */ /* 0x000fe2000f8e00ff */
[----:B------:R-:W-:Y:S01]  /*02b0*/  UIADD3 UR18, UPT, UPT, UR5, 0x1, URZ ;  /* 0x0000000105127890 */ /* 0x000fe2000fffe0ff */
[----:B------:R-:W1:Y:S01]  /*02c0*/  I2F.RP R7, R2 ;  /* 0x0000000200077306 */ /* 0x000e620000209400 */
[----:B------:R-:W-:Y:S01]  /*02d0*/  IMAD.HI.U32 R0, R0, R17, RZ ;  /* 0x0000001100007227 */ /* 0x000fe200078e00ff */
[----:B------:R-:W-:Y:S01]  /*02e0*/  IABS R29, UR19 ;  /* 0x00000013001d7c13 */ /* 0x000fe20008000000 */
[----:B------:R-:W-:Y:S01]  /*02f0*/  UIADD3 UR10, UPT, UPT, UR19, -0x1, URZ ;  /* 0xffffffff130a7890 */ /* 0x000fe2000fffe0ff */
[----:B------:R-:W-:Y:S01]  /*0300*/  IABS R21, UR12 ;  /* 0x0000000c00157c13 */ /* 0x000fe20008000000 */
[----:B------:R-:W-:Y:S01]  /*0310*/  IMAD.MOV R0, RZ, RZ, -R0 ;  /* 0x000000ffff007224 */ /* 0x000fe200078e0a00 */
[----:B------:R-:W-:-:S02]  /*0320*/  IABS R25, UR18 ;  /* 0x0000001200197c13 */ /* 0x000fc40008000000 */
[----:B0-----:R-:W0:Y:S01]  /*0330*/  MUFU.RCP R3, R3 ;  /* 0x0000000300037308 */ /* 0x001e220000001000 */
[----:B------:R-:W-:Y:S01]  /*0340*/  IMAD R17, R2, R0, R17 ;  /* 0x0000000002117224 */ /* 0x000fe200078e0211 */
[----:B------:R-:W-:-:S04]  /*0350*/  IABS R19, UR10 ;  /* 0x0000000a00137c13 */ /* 0x000fc80008000000 */
[----:B------:R-:W-:Y:S02]  /*0360*/  ISETP.GT.U32.AND P0, PT, R10, R17, PT ;  /* 0x000000110a00720c */ /* 0x000fe40003f04070 */
[----:B-1----:R-:W1:Y:S01]  /*0370*/  MUFU.RCP R7, R7 ;  /* 0x0000000700077308 */ /* 0x002e620000001000 */
[----:B0-----:R-:W-:Y:S01]  /*0380*/  VIADD R8, R3, 0xffffffe ;  /* 0x0ffffffe03087836 */ /* 0x001fe20000000000 */
[----:B------:R-:W-:-:S09]  /*0390*/  IABS R3, UR5 ;  /* 0x0000000500037c13 */ /* 0x000fd20008000000 */
[----:B------:R-:W-:Y:S01]  /*03a0*/  @!P0 IMAD.IADD R17, R17, 0x1, -R2 ;  /* 0x0000000111118824 */ /* 0x000fe200078e0a02 */
[----:B------:R0:W2:Y:S04]  /*03b0*/  F2I.FTZ.U32.TRUNC.NTZ R9, R8 ;  /* 0x0000000800097305 */ /* 0x0000a8000021f000 */
[----:B------:R-:W-:Y:S01]  /*03c0*/  ISETP.GT.U32.AND P6, PT, R10, R17, PT ;  /* 0x000000110a00720c */ /* 0x000fe20003fc4070 */
[----:B-1----:R-:W-:-:S04]  /*03d0*/  VIADD R4, R7, 0xffffffe ;  /* 0x0ffffffe07047836 */ /* 0x002fc80000000000 */
[----:B------:R1:W3:Y:S01]  /*03e0*/  F2I.FTZ.U32.TRUNC.NTZ R5, R4 ;  /* 0x0000000400057305 */ /* 0x0002e2000021f000 */
[----:B0-----:R-:W-:Y:S02]  /*03f0*/  IMAD.MOV.U32 R8, RZ, RZ, RZ ;  /* 0x000000ffff087224 */ /* 0x001fe400078e00ff */
[--C-:B--2---:R-:W-:Y:S02]  /*0400*/  IMAD.MOV R11, RZ, RZ, -R9.reuse ;  /* 0x000000ffff0b7224 */ /* 0x104fe400078e0a09 */
[----:B-1----:R-:W-:Y:S02]  /*0410*/  IMAD.MOV.U32 R4, RZ, RZ, RZ ;  /* 0x000000ffff047224 */ /* 0x002fe400078e00ff */
[----:B------:R-:W-:Y:S02]  /*0420*/  IMAD R11, R11, R6, RZ ;  /* 0x000000060b0b7224 */ /* 0x000fe400078e02ff */
[----:B------:R-:W-:Y:S02]  /*0430*/  @!P6 IMAD.IADD R17, R17, 0x1, -R2 ;  /* 0x000000011111e824 */ /* 0x000fe400078e0a02 */
[----:B------:R-:W-:Y:S01]  /*0440*/  IMAD.HI.U32 R11, R9, R11, R8 ;  /* 0x0000000b090b7227 */ /* 0x000fe200078e0008 */
[----:B------:R-:W-:-:S03]  /*0450*/  IABS R8, UR11 ;  /* 0x0000000b00087c13 */ /* 0x000fc60008000000 */
[----:B---3--:R-:W-:Y:S02]  /*0460*/  IMAD.MOV R9, RZ, RZ, -R5 ;  /* 0x000000ffff097224 */ /* 0x008fe400078e0a05 */
[----:B------:R-:W-:-:S04]  /*0470*/  IMAD.HI.U32 R0, R11, R3, RZ ;  /* 0x000000030b007227 */ /* 0x000fc800078e00ff */
[----:B------:R-:W-:Y:S01]  /*0480*/  IMAD R9, R9, R2, RZ ;  /* 0x0000000209097224 */ /* 0x000fe200078e02ff */
[----:B------:R-:W-:-:S03]  /*0490*/  IADD3 R7, PT, PT, -R0, RZ, RZ ;  /* 0x000000ff00077210 */ /* 0x000fc60007ffe1ff */
[----:B------:R-:W-:-:S04]  /*04a0*/  IMAD.HI.U32 R0, R5, R9, R4 ;  /* 0x0000000905007227 */ /* 0x000fc800078e0004 */
[----:B------:R-:W-:Y:S02]  /*04b0*/  IMAD R5, R6, R7, R3 ;  /* 0x0000000706057224 */ /* 0x000fe400078e0203 */
[----:B------:R-:W-:Y:S02]  /*04c0*/  IMAD.MOV.U32 R9, RZ, RZ, R8 ;  /* 0x000000ffff097224 */ /* 0x000fe400078e0008 */
[----:B------:R-:W-:Y:S01]  /*04d0*/  IMAD.HI.U32 R7, R0, R21, RZ ;  /* 0x0000001500077227 */ /* 0x000fe200078e00ff */
[----:B------:R-:W-:-:S03]  /*04e0*/  ISETP.GT.U32.AND P0, PT, R6, R5, PT ;  /* 0x000000050600720c */ /* 0x000fc60003f04070 */
[----:B------:R-:W-:-:S04]  /*04f0*/  IMAD.HI.U32 R4, R0, R9, RZ ;  /* 0x0000000900047227 */ /* 0x000fc800078e00ff */
[----:B------:R-:W-:-:S04]  /*0500*/  IMAD.HI.U32 R3, R11, R25, RZ ;  /* 0x000000190b037227 */ /* 0x000fc800078e00ff */
[----:B------:R-:W-:Y:S02]  /*0510*/  IMAD.MOV R8, RZ, RZ, -R4 ;  /* 0x000000ffff087224 */ /* 0x000fe400078e0a04 */
[----:B------:R-:W-:Y:S01]  /*0520*/  @!P0 IMAD.IADD R5, R5, 0x1, -R6 ;  /* 0x0000000105058824 */ /* 0x000fe200078e0a06 */
[----:B------:R-:W-:Y:S01]  /*0530*/  ISETP.NE.AND P0, PT, RZ, UR8, PT ;  /* 0x00000008ff007c0c */ /* 0x000fe2000bf05270 */
[----:B------:R-:W-:Y:S02]  /*0540*/  IMAD.MOV R10, RZ, RZ, -R7 ;  /* 0x000000ffff0a7224 */ /* 0x000fe400078e0a07 */
[----:B------:R-:W-:Y:S01]  /*0550*/  IMAD.MOV R7, RZ, RZ, -R3 ;  /* 0x000000ffff077224 */ /* 0x000fe200078e0a03 */
[----:B------:R-:W-:Y:S01]  /*0560*/  ISETP.GT.U32.AND P1, PT, R6, R5, PT ;  /* 0x000000050600720c */ /* 0x000fe20003f24070 */
[C---:B------:R-:W-:Y:S02]  /*0570*/  IMAD R3, R2.reuse, R8, R9 ;  /* 0x0000000802037224 */ /* 0x040fe400078e0209 */
[----:B------:R-:W-:Y:S01]  /*0580*/  IMAD R21, R2, R10, R21 ;  /* 0x0000000a02157224 */ /* 0x000fe200078e0215 */
[----:B------:R-:W-:Y:S01]  /*0590*/  MOV R10, R2 ;  /* 0x00000002000a7202 */ /* 0x000fe20000000f00 */
[----:B------:R-:W-:-:S03]  /*05a0*/  IMAD.HI.U32 R4, R0, R29, RZ ;  /* 0x0000001d00047227 */ /* 0x000fc600078e00ff */
[C---:B------:R-:W-:Y:S01]  /*05b0*/  ISETP.GT.U32.AND P4, PT, R10.reuse, R3, PT ;  /* 0x000000030a00720c */ /* 0x040fe20003f84070 */
[----:B------:R-:W-:Y:S01]  /*05c0*/  IMAD.MOV R4, RZ, RZ, -R4 ;  /* 0x000000ffff047224 */ /* 0x000fe200078e0a04 */
[----:B------:R-:W-:Y:S01]  /*05d0*/  ISETP.GT.U32.AND P5, PT, R10, R21, PT ;  /* 0x000000150a00720c */ /* 0x000fe20003fa4070 */
[----:B------:R-:W-:Y:S01]  /*05e0*/  IMAD R25, R6, R7, R25 ;  /* 0x0000000706197224 */ /* 0x000fe200078e0219 */
[----:B------:R-:W-:Y:S01]  /*05f0*/  LOP3.LUT R7, RZ, UR8, RZ, 0x33, !PT ;  /* 0x00000008ff077c12 */ /* 0x000fe2000f8e33ff */
[----:B------:R-:W-:Y:S02]  /*0600*/  @!P1 IMAD.IADD R5, R5, 0x1, -R6 ;  /* 0x0000000105059824 */ /* 0x000fe400078e0a06 */
[----:B------:R-:W-:Y:S02]  /*0610*/  IMAD R23, R2, R4, R29 ;  /* 0x0000000402177224 */ /* 0x000fe400078e021d */
[----:B------:R-:W-:Y:S02]  /*0620*/  IMAD.MOV.U32 R4, RZ, RZ, R5 ;  /* 0x000000ffff047224 */ /* 0x000fe400078e0005 */
[----:B------:R-:W-:Y:S01]  /*0630*/  IMAD.HI.U32 R9, R11, R29, RZ ;  /* 0x0000001d0b097227 */ /* 0x000fe200078e00ff */
[----:B------:R-:W-:-:S03]  /*0640*/  ISETP.GT.U32.AND P3, PT, R10, R23, PT ;  /* 0x000000170a00720c */ /* 0x000fc60003f64070 */
[----:B------:R-:W-:Y:S01]  /*0650*/  @!P2 IMAD.MOV R4, RZ, RZ, -R4 ;  /* 0x000000ffff04a224 */ /* 0x000fe200078e0a04 */
[----:B------:R-:W-:Y:S01]  /*0660*/  @!P5 IADD3 R21, PT, PT, R21, -R2, RZ ;  /* 0x800000021515d210 */ /* 0x000fe20007ffe0ff */
[----:B------:R-:W-:Y:S01]  /*0670*/  @!P4 IMAD.IADD R3, R3, 0x1, -R2 ;  /* 0x000000010303c824 */ /* 0x000fe200078e0a02 */
[----:B------:R-:W-:Y:S01]  /*0680*/  ISETP.GT.U32.AND P5, PT, R6, R25, PT ;  /* 0x000000190600720c */ /* 0x000fe20003fa4070 */
[----:B------:R-:W-:Y:S01]  /*0690*/  IMAD.MOV R16, RZ, RZ, -R9 ;  /* 0x000000ffff107224 */ /* 0x000fe200078e0a09 */
[----:B------:R-:W-:Y:S01]  /*06a0*/  SEL R9, R7, R4, !P0 ;  /* 0x0000000407097207 */ /* 0x000fe20004000000 */
[----:B------:R-:W-:Y:S01]  /*06b0*/  IMAD.HI.U32 R8, R11, R19, RZ ;  /* 0x000000130b087227 */ /* 0x000fe200078e00ff */
[----:B------:R-:W-:Y:S02]  /*06c0*/  ISETP.GT.U32.AND P2, PT, R10, R3, PT ;  /* 0x000000030a00720c */ /* 0x000fe40003f44070 */
[----:B------:R-:W-:Y:S01]  /*06d0*/  IADD3 R9, PT, PT, -R9, UR5, RZ ;  /* 0x0000000509097c10 */ /* 0x000fe2000fffe1ff */
[----:B------:R-:W-:Y:S01]  /*06e0*/  IMAD R5, R12, R27, UR5 ;  /* 0x000000050c057e24 */ /* 0x000fe2000f8e021b */
[----:B------:R-:W-:Y:S01]  /*06f0*/  UIADD3 UR5, UPT, UPT, UR5, 0x2, URZ ;  /* 0x0000000205057890 */ /* 0x000fe2000fffe0ff */
[----:B------:R-:W-:Y:S01]  /*0700*/  IMAD.MOV R8, RZ, RZ, -R8 ;  /* 0x000000ffff087224 */ /* 0x000fe200078e0a08 */
[----:B------:R-:W-:Y:S01]  /*0710*/  ISETP.LE.AND P4, PT, RZ, UR13, PT ;  /* 0x0000000dff007c0c */ /* 0x000fe2000bf83270 */
[--C-:B------:R-:W-:Y:S01]  /*0720*/  @!P3 IMAD.IADD R23, R23, 0x1, -R2.reuse ;  /* 0x000000011717b824 */ /* 0x100fe200078e0a02 */
[----:B------:R-:W-:Y:S01]  /*0730*/  ISETP.GT.U32.AND P3, PT, R10, R21, PT ;  /* 0x000000150a00720c */ /* 0x000fe20003f64070 */
[C---:B------:R-:W-:Y:S01]  /*0740*/  IMAD R19, R6.reuse, R8, R19 ;  /* 0x0000000806137224 */ /* 0x040fe200078e0213 */
[----:B------:R-:W-:Y:S01]  /*0750*/  IABS R27, UR5 ;  /* 0x00000005001b7c13 */ /* 0x000fe20008000000 */
[----:B------:R-:W-:Y:S01]  /*0760*/  IMAD R29, R6, R16, R29 ;  /* 0x00000010061d7224 */ /* 0x000fe200078e021d */
[----:B------:R-:W-:Y:S01]  /*0770*/  ISETP.GT.U32.AND P1, PT, R10, R23, PT ;  /* 0x000000170a00720c */ /* 0x000fe20003f24070 */
[----:B------:R-:W-:Y:S01]  /*0780*/  @!P2 IMAD.IADD R3, R3, 0x1, -R2 ;  /* 0x000000010303a824 */ /* 0x000fe200078e0a02 */
[C---:B------:R-:W-:Y:S01]  /*0790*/  ISETP.GT.U32.AND P6, PT, R6.reuse, R19, PT ;  /* 0x000000130600720c */ /* 0x040fe20003fc4070 */
[----:B------:R-:W-:Y:S01]  /*07a0*/  IMAD.HI.U32 R11, R11, R27, RZ ;  /* 0x0000001b0b0b7227 */ /* 0x000fe200078e00ff */
[----:B------:R-:W-:-:S02]  /*07b0*/  ISETP.GT.U32.AND P2, PT, R6, R29, PT ;  /* 0x0000001d0600720c */ /* 0x000fc40003f44070 */
[----:B------:R-:W-:Y:S01]  /*07c0*/  LOP3.LUT R8, RZ, UR7, RZ, 0x33, !PT ;  /* 0x00000007ff087c12 */ /* 0x000fe2000f8e33ff */
[----:B------:R-:W-:Y:S02]  /*07d0*/  IMAD.MOV R11, RZ, RZ, -R11 ;  /* 0x000000ffff0b7224 */ /* 0x000fe400078e0a0b */
[----:B------:R-:W-:Y:S02]  /*07e0*/  @!P5 IMAD.IADD R25, R25, 0x1, -R6 ;  /* 0x000000011919d824 */ /* 0x000fe400078e0a06 */
[C---:B------:R-:W-:Y:S02]  /*07f0*/  IMAD R27, R6.reuse, R11, R27 ;  /* 0x0000000b061b7224 */ /* 0x040fe400078e021b */
[----:B------:R-:W-:Y:S01]  /*0800*/  @!P1 IMAD.IADD R23, R23, 0x1, -R2 ;  /* 0x0000000117179824 */ /* 0x000fe200078e0a02 */
[----:B------:R-:W-:Y:S01]  /*0810*/  ISETP.NE.AND P1, PT, RZ, UR7, PT ;  /* 0x00000007ff007c0c */ /* 0x000fe2000bf25270 */
[----:B------:R-:W-:Y:S01]  /*0820*/  @!P4 IMAD.MOV R17, RZ, RZ, -R17 ;  /* 0x000000ffff11c224 */ /* 0x000fe200078e0a11 */
[----:B------:R-:W-:Y:S01]  /*0830*/  ISETP.LE.AND P4, PT, RZ, UR11, PT ;  /* 0x0000000bff007c0c */ /* 0x000fe2000bf83270 */
[----:B------:R-:W-:Y:S01]  /*0840*/  @!P6 IMAD.IADD R19, R19, 0x1, -R6 ;  /* 0x000000011313e824 */ /* 0x000fe200078e0a06 */
[----:B------:R-:W-:Y:S01]  /*0850*/  ISETP.GT.U32.AND P6, PT, R6, R25, PT ;  /* 0x000000190600720c */ /* 0x000fe20003fc4070 */
[----:B------:R-:W-:Y:S01]  /*0860*/  @!P3 IMAD.IADD R21, R21, 0x1, -R2 ;  /* 0x000000011515b824 */ /* 0x000fe200078e0a02 */
[----:B------:R-:W-:-:S02]  /*0870*/  @!P2 IADD3 R29, PT, PT, R29, -R6, RZ ;  /* 0x800000061d1da210 */ /* 0x000fc40007ffe0ff */
[----:B------:R-:W-:Y:S02]  /*0880*/  ISETP.GT.U32.AND P2, PT, R6, R27, PT ;  /* 0x0000001b0600720c */ /* 0x000fe40003f44070 */
[----:B------:R-:W-:Y:S02]  /*0890*/  SEL R17, R8, R17, !P1 ;  /* 0x0000001108117207 */ /* 0x000fe40004800000 */
[C---:B------:R-:W-:Y:S02]  /*08a0*/  IADD3 R4, P3, PT, R5.reuse, UR16, RZ ;  /* 0x0000001005047c10 */ /* 0x040fe4000ff7e0ff */
[----:B------:R-:W-:Y:S01]  /*08b0*/  ISETP.GT.U32.AND P5, PT, R6, R19, PT ;  /* 0x000000130600720c */ /* 0x000fe20003fa4070 */
[----:B------:R-:W-:Y:S01]  /*08c0*/  IMAD R17, R12, UR7, R17 ;  /* 0x000000070c117c24 */ /* 0x000fe2000f8e0211 */
[----:B------:R-:W-:Y:S01]  /*08d0*/  LEA.HI.X.SX32 R5, R5, UR17, 0x1, P3 ;  /* 0x0000001105057c11 */ /* 0x000fe200098f0eff */
[----:B------:R-:W-:Y:S01]  /*08e0*/  @!P6 IMAD.IADD R25, R25, 0x1, -R6 ;  /* 0x000000011919e824 */ /* 0x000fe200078e0a06 */
[----:B------:R-:W-:-:S02]  /*08f0*/  ISETP.GT.U32.AND P3, PT, R6, R29, PT ;  /* 0x0000001d0600720c */ /* 0x000fc40003f64070 */
[----:B------:R-:W-:Y:S01]  /*0900*/  IADD3 R2, P6, PT, R17, UR16, RZ ;  /* 0x0000001011027c10 */ /* 0x000fe2000ffde0ff */
[--C-:B------:R-:W-:Y:S01]  /*0910*/  @!P2 IMAD.IADD R27, R27, 0x1, -R6.reuse ;  /* 0x000000011b1ba824 */ /* 0x100fe200078e0a06 */
[----:B------:R-:W-:Y:S01]  /*0920*/  ISETP.LE.AND P2, PT, RZ, UR10, PT ;  /* 0x0000000aff007c0c */ /* 0x000fe2000bf43270 */
[----:B------:R-:W-:Y:S01]  /*0930*/  IMAD.MOV.U32 R18, RZ, RZ, R3 ;  /* 0x000000ffff127224 */ /* 0x000fe200078e0003 */
[----:B------:R-:W-:Y:S01]  /*0940*/  LEA.HI.X.SX32 R3, R17, UR17, 0x1, P6 ;  /* 0x0000001111037c11 */ /* 0x000fe2000b0f0eff */
[----:B------:R-:W2:Y:S01]  /*0950*/  LDG.E.S8 R11, desc[UR14][R4.64] ;  /* 0x0000000e040b7981 */ /* 0x000ea2000c1e1300 */
[----:B------:R-:W-:Y:S01]  /*0960*/  ISETP.LE.AND P6, PT, RZ, UR18, PT ;  /* 0x00000012ff007c0c */ /* 0x000fe2000bfc3270 */
[--C-:B------:R-:W-:Y:S02]  /*0970*/  @!P5 IMAD.IADD R19, R19, 0x1, -R6.reuse ;  /* 0x000000011313d824 */ /* 0x100fe400078e0a06 */
[----:B------:R0:W3:Y:S01]  /*0980*/  LDG.E.S8 R16, desc[UR14][R4.64+0x1] ;  /* 0x0000010e04107981 */ /* 0x0000e2000c1e1300 */
[----:B------:R-:W-:Y:S01]  /*0990*/  ISETP.LE.AND P5, PT, RZ, UR19, PT ;  /* 0x00000013ff007c0c */ /* 0x000fe2000bfa3270 */
[----:B------:R-:W-:Y:S01]  /*09a0*/  @!P3 IMAD.IADD R29, R29, 0x1, -R6 ;  /* 0x000000011d1db824 */ /* 0x000fe200078e0a06 */
[----:B------:R-:W-:Y:S01]  /*09b0*/  ISETP.GT.U32.AND P3, PT, R6, R27, PT ;  /* 0x0000001b0600720c */ /* 0x000fe20003f64070 */
[----:B------:R-:W-:Y:S01]  /*09c0*/  @!P4 IMAD.MOV R18, RZ, RZ, -R18 ;  /* 0x000000ffff12c224 */ /* 0x000fe200078e0a12 */
[----:B------:R-:W-:Y:S01]  /*09d0*/  ISETP.LE.AND P4, PT, RZ, UR12, PT ;  /* 0x0000000cff007c0c */ /* 0x000fe2000bf83270 */
[----:B------:R1:W4:Y:S01]  /*09e0*/  LDG.E.U8 R17, desc[UR14][R2.64] ;  /* 0x0000000e02117981 */ /* 0x000322000c1e1100 */
[----:B0-----:R-:W-:-:S02]  /*09f0*/  IMAD.MOV.U32 R4, RZ, RZ, R19 ;  /* 0x000000ffff047224 */ /* 0x001fc400078e0013 */
[----:B------:R-:W-:Y:S01]  /*0a00*/  SEL R19, R8, R18, !P1 ;  /* 0x0000001208137207 */ /* 0x000fe20004800000 */
[----:B------:R-:W-:Y:S02]  /*0a10*/  @!P6 IMAD.MOV R25, RZ, RZ, -R25 ;  /* 0x000000ffff19e224 */ /* 0x000fe400078e0a19 */
[----:B------:R-:W-:Y:S01]  /*0a20*/  @!P2 IMAD.MOV R4, RZ, RZ, -R4 ;  /* 0x000000ffff04a224 */ /* 0x000fe200078e0a04 */
[----:B------:R-:W-:-:S03]  /*0a30*/  ISETP.LE.AND P2, PT, RZ, UR5, PT ;  /* 0x00000005ff007c0c */ /* 0x000fc6000bf43270 */
[----:B------:R-:W-:Y:S01]  /*0a40*/  @!P3 IMAD.IADD R27, R27, 0x1, -R6 ;  /* 0x000000011b1bb824 */ /* 0x000fe200078e0a06 */
[C---:B------:R-:W-:Y:S01]  /*0a50*/  SEL R5, R7.reuse, R25, !P0 ;  /* 0x0000001907057207 */ /* 0x040fe20004000000 */
[----:B------:R-:W-:Y:S01]  /*0a60*/  @!P4 IMAD.MOV R21, RZ, RZ, -R21 ;  /* 0x000000ffff15c224 */ /* 0x000fe200078e0a15 */
[----:B------:R-:W-:Y:S01]  /*0a70*/  SEL R6, R7, R4, !P0 ;  /* 0x0000000407067207 */ /* 0x000fe20004000000 */
[----:B------:R-:W-:Y:S01]  /*0a80*/  @!P5 IMAD.MOV R29, RZ, RZ, -R29 ;  /* 0x000000ffff1dd224 */ /* 0x000fe200078e0a1d */
[----:B------:R-:W-:Y:S01]  /*0a90*/  @!P5 IADD3 R23, PT, PT, -R23, RZ, RZ ;  /* 0x000000ff1717d210 */ /* 0x000fe20007ffe1ff */
[C---:B------:R-:W-:Y:S01]  /*0aa0*/  IMAD R4, R12.reuse, UR7, R5 ;  /* 0x000000070c047c24 */ /* 0x040fe2000f8e0205 */
[----:B------:R-:W-:Y:S01]  /*0ab0*/  IADD3 R5, PT, PT, -R5, UR18, RZ ;  /* 0x0000001205057c10 */ /* 0x000fe2000fffe1ff */
[----:B-1----:R-:W-:Y:S01]  /*0ac0*/  IMAD R2, R12, UR7, R19 ;  /* 0x000000070c027c24 */ /* 0x002fe2000f8e0213 */
[C---:B------:R-:W-:Y:S01]  /*0ad0*/  SEL R23, R8.reuse, R23, !P1 ;  /* 0x0000001708177207 */ /* 0x040fe20004800000 */
[----:B------:R-:W-:Y:S01]  /*0ae0*/  IMAD.IADD R4, R9, 0x1, R4 ;  /* 0x0000000109047824 */ /* 0x000fe200078e0204 */
[----:B------:R-:W-:Y:S01]  /*0af0*/  SEL R3, R8, R21, !P1 ;  /* 0x0000001508037207 */ /* 0x000fe20004800000 */
[----:B------:R-:W-:Y:S01]  /*0b00*/  @!P2 IMAD.MOV R27, RZ, RZ, -R27 ;  /* 0x000000ffff1ba224 */ /* 0x000fe200078e0a1b */
[----:B------:R-:W-:Y:S01]  /*0b10*/  SEL R22, R7, R29, !P0 ;  /* 0x0000001d07167207 */ /* 0x000fe20004000000 */
[----:B------:R-:W-:-:S02]  /*0b20*/  IMAD R9, R12, UR7, R9 ;  /* 0x000000070c097c24 */ /* 0x000fc4000f8e0209 */
[C---:B------:R-:W-:Y:S01]  /*0b30*/  IMAD R21, R12.reuse, UR7, R5 ;  /* 0x000000070c157c24 */ /* 0x040fe2000f8e0205 */
[----:B------:R-:W-:Y:S01]  /*0b40*/  SEL R27, R7, R27, !P0 ;  /* 0x0000001b071b7207 */ /* 0x000fe20004000000 */
[----:B------:R-:W-:Y:S01]  /*0b50*/  IMAD R8, R12, UR7, R23 ;  /* 0x000000070c087c24 */ /* 0x000fe2000f8e0217 */
[----:B------:R-:W-:Y:S01]  /*0b60*/  IADD3 R20, P0, PT, R2, UR16, RZ ;  /* 0x0000001002147c10 */ /* 0x000fe2000ff1e0ff */
[----:B------:R-:W-:Y:S01]  /*0b70*/  IMAD.IADD R22, R22, 0x1, R21 ;  /* 0x0000000116167824 */ /* 0x000fe200078e0215 */
[----:B------:R-:W-:Y:S01]  /*0b80*/  IADD3 R7, PT, PT, R6, R9, RZ ;  /* 0x0000000906077210 */ /* 0x000fe20007ffe0ff */
[----:B------:R-:W-:Y:S01]  /*0b90*/  IMAD R6, R12, UR7, R27 ;  /* 0x000000070c067c24 */ /* 0x000fe2000f8e021b */
[----:B------:R-:W-:Y:S02]  /*0ba0*/  LEA.HI.X.SX32 R21, R2, UR17, 0x1, P0 ;  /* 0x0000001102157c11 */ /* 0x000fe400080f0eff */
[----:B------:R-:W-:Y:S01]  /*0bb0*/  IADD3 R18, P1, PT, R8, UR16, RZ ;  /* 0x0000001008127c10 */ /* 0x000fe2000ff3e0ff */
[----:B------:R-:W-:Y:S01]  /*0bc0*/  IMAD.IADD R5, R5, 0x1, R6 ;  /* 0x0000000105057824 */ /* 0x000fe200078e0206 */
        /* <DEDUP_REMOVED lines=13> */
[----:B------:R0:W5:Y:S01]  /*0ca0*/  LDG.E.U8 R5, desc[UR14][R4.64] ;  /* 0x0000000e04057981 */ /* 0x000162000c1e1100 */
        /* <DEDUP_REMOVED lines=8> */
[----:B-1----:R-:W-:Y:S02]  /*0d30*/  PRMT R3, R24, 0x5410, R13 ;  /* 0x0000541018037816 */ /* 0x002fe4000000000d */
[----:B---3--:R-:W-:Y:S02]  /*0d40*/  LOP3.LUT R24, R16, 0xffff, RZ, 0xc0, !PT ;  /* 0x0000ffff10187812 */ /* 0x008fe400078ec0ff */
[----:B------:R-:W-:-:S04]  /*0d50*/  PRMT R21, R22, 0x7604, R3 ;  /* 0x0000760416157816 */ /* 0x000fc80000000003 */
[----:B------:R-:W-:-:S04]  /*0d60*/  PRMT R21, R24, 0x7054, R21 ;  /* 0x0000705418157816 */ /* 0x000fc80000000015 */
[C---:B0-----:R-:W-:Y:S02]  /*0d70*/  PRMT R4, R24.reuse, 0x654, R21 ;  /* 0x0000065418047816 */ /* 0x041fe40000000015 */
        /* <DEDUP_REMOVED lines=13> */
.L_x_47:
[----:B------:R-:W-:-:S04]  /*0e50*/  ULOP3.LUT UR5, UR7, 0x1, URZ, 0xc0, !UPT ;  /* 0x0000000107057892 */ /* 0x000fc8000f8ec0ff */
[----:B------:R-:W-:-:S09]  /*0e60*/  UISETP.NE.U32.AND UP0, UPT, UR5, 0x1, UPT ;  /* 0x000000010500788c */ /* 0x000fd2000bf05070 */
[----:B------:R-:W-:Y:S05]  /*0e70*/  BRA.U UP0, `(.L_x_46) ;  /* 0x0000000500e07547 */ /* 0x000fea000b800000 */
[----:B------:R-:W-:Y:S01]  /*0e80*/  IABS R2, UR7 ;  /* 0x0000000700027c13 */ /* 0x000fe20008000000 */
[----:B------:R-:W-:Y:S01]  /*0e90*/  UIADD3 UR6, UPT, UPT, UR6, UR4, URZ ;  /* 0x0000000406067290 */ /* 0x000fe2000fffe0ff */
[----:B------:R-:W-:Y:S01]  /*0ea0*/  IABS R4, UR8 ;  /* 0x0000000800047c13 */ /* 0x000fe20008000000 */
[----:B------:R-:W-:Y:S01]  /*0eb0*/  UIADD3 UR5, UPT, UPT, UR4, 0x1, URZ ;  /* 0x0000000104057890 */ /* 0x000fe2000fffe0ff */
[----:B------:R-:W0:Y:S01]  /*0ec0*/  I2F.RP R3, R2 ;  /* 0x0000000200037306 */ /* 0x000e220000209400 */
[----:B------:R-:W-:Y:S02]  /*0ed0*/  UIADD3 UR10, UPT, UPT, UR4, UR8, URZ ;  /* 0x00000008040a7290 */ /* 0x000fe4000fffe0ff */
[----:B------:R-:W-:Y:S01]  /*0ee0*/  IABS R11, UR4 ;  /* 0x00000004000b7c13 */ /* 0x000fe20008000000 */
[----:B------:R-:W1:Y:S01]  /*0ef0*/  LDCU.64 UR12, c[0x0][0x380] ;  /* 0x00007000ff0c77ac */ /* 0x000e620008000a00 */
[----:B------:R-:W-:-:S03]  /*0f00*/  UIADD3 UR9, UPT, UPT, UR10, -0x1, URZ ;  /* 0xffffffff0a097890 */ /* 0x000fc6000fffe0ff */
[----:B------:R-:W2:Y:S08]  /*0f10*/  I2F.RP R10, R4 ;  /* 0x00000004000a7306 */ /* 0x000eb00000209400 */
[----:B0-----:R-:W0:Y:S08]  /*0f20*/  MUFU.RCP R3, R3 ;  /* 0x0000000300037308 */ /* 0x001e300000001000 */
[----:B--2---:R-:W2:Y:S01]  /*0f30*/  MUFU.RCP R10, R10 ;  /* 0x0000000a000a7308 */ /* 0x004ea20000001000 */
[----:B0-----:R-:W-:-:S07]  /*0f40*/  VIADD R8, R3, 0xffffffe ;  /* 0x0ffffffe03087836 */ /* 0x001fce0000000000 */
[----:B------:R0:W3:Y:S01]  /*0f50*/  F2I.FTZ.U32.TRUNC.NTZ R9, R8 ;  /* 0x0000000800097305 */ /* 0x0000e2000021f000 */
[----:B--2---:R-:W-:-:S07]  /*0f60*/  VIADD R6, R10, 0xffffffe ;  /* 0x0ffffffe0a067836 */ /* 0x004fce0000000000 */
[----:B------:R2:W4:Y:S01]  /*0f70*/  F2I.FTZ.U32.TRUNC.NTZ R7, R6 ;  /* 0x0000000600077305 */ /* 0x000522000021f000 */
[----:B0-----:R-:W-:Y:S02]  /*0f80*/  IMAD.MOV.U32 R8, RZ, RZ, RZ ;  /* 0x000000ffff087224 */ /* 0x001fe400078e00ff */
[----:B---3--:R-:W-:Y:S02]  /*0f90*/  IMAD.MOV R5, RZ, RZ, -R9 ;  /* 0x000000ffff057224 */ /* 0x008fe400078e0a09 */
[----:B--2---:R-:W-:Y:S02]  /*0fa0*/  IMAD.MOV.U32 R6, RZ, RZ, RZ ;  /* 0x000000ffff067224 */ /* 0x004fe400078e00ff */
[----:B------:R-:W-:Y:S01]  /*0fb0*/  IMAD R5, R5, R2, RZ ;  /* 0x0000000205057224 */ /* 0x000fe200078e02ff */
[----:B----4-:R-:W-:-:S03]  /*0fc0*/  IADD3 R3, PT, PT, RZ, -R7, RZ ;  /* 0x80000007ff037210 */ /* 0x010fc60007ffe0ff */
[----:B------:R-:W-:-:S04]  /*0fd0*/  IMAD.HI.U32 R8, R9, R5, R8 ;  /* 0x0000000509087227 */ /* 0x000fc800078e0008 */
[----:B------:R-:W-:Y:S02]  /*0fe0*/  IMAD R3, R3, R4, RZ ;  /* 0x0000000403037224 */ /* 0x000fe400078e02ff */
[----:B------:R-:W-:Y:S02]  /*0ff0*/  IMAD.U32 R5, RZ, RZ, UR6 ;  /* 0x00000006ff057e24 */ /* 0x000fe4000f8e00ff */
[----:B------:R-:W-:-:S03]  /*1000*/  IMAD.HI.U32 R10, R7, R3, R6 ;  /* 0x00000003070a7227 */ /* 0x000fc600078e0006 */
[----:B------:R-:W-:Y:S01]  /*1010*/  IABS R5, R5 ;  /* 0x0000000500057213 */ /* 0x000fe20000000000 */
[----:B------:R-:W-:Y:S02]  /*1020*/  IMAD.U32 R3, RZ, RZ, UR5 ;  /* 0x00000005ff037e24 */ /* 0x000fe4000f8e00ff */
[----:B------:R-:W-:Y:S02]  /*1030*/  IMAD.U32 R6, RZ, RZ, UR10 ;  /* 0x0000000aff067e24 */ /* 0x000fe4000f8e00ff */
[----:B------:R-:W-:Y:S01]  /*1040*/  IMAD.U32 R7, RZ, RZ, UR9 ;  /* 0x00000009ff077e24 */ /* 0x000fe2000f8e00ff */
[----:B------:R-:W-:Y:S01]  /*1050*/  IABS R17, R3 ;  /* 0x0000000300117213 */ /* 0x000fe20000000000 */
[----:B------:R-:W-:Y:S01]  /*1060*/  IMAD.HI.U32 R3, R8, R5, RZ ;  /* 0x0000000508037227 */ /* 0x000fe200078e00ff */
[----:B------:R-:W-:Y:S02]  /*1070*/  IABS R13, R6 ;  /* 0x00000006000d7213 */ /* 0x000fe40000000000 */
[----:B------:R-:W-:Y:S01]  /*1080*/  IABS R19, R7 ;  /* 0x0000000700137213 */ /* 0x000fe20000000000 */
[----:B------:R-:W-:-:S02]  /*1090*/  IMAD.MOV R9, RZ, RZ, -R3 ;  /* 0x000000ffff097224 */ /* 0x000fc400078e0a03 */
[----:B------:R-:W-:-:S04]  /*10a0*/  IMAD.HI.U32 R6, R10, R11, RZ ;  /* 0x0000000b0a067227 */ /* 0x000fc800078e00ff */
[----:B------:R-:W-:Y:S01]  /*10b0*/  IMAD.HI.U32 R3, R10, R17, RZ ;  /* 0x000000110a037227 */ /* 0x000fe200078e00ff */
[----:B------:R-:W-:-:S03]  /*10c0*/  IADD3 R6, PT, PT, -R6, RZ, RZ ;  /* 0x000000ff06067210 */ /* 0x000fc60007ffe1ff */
[----:B------:R-:W-:Y:S02]  /*10d0*/  IMAD.MOV R3, RZ, RZ, -R3 ;  /* 0x000000ffff037224 */ /* 0x000fe400078e0a03 */
[----:B------:R-:W-:Y:S02]  /*10e0*/  IMAD R5, R2, R9, R5 ;  /* 0x0000000902057224 */ /* 0x000fe400078e0205 */
[C---:B------:R-:W-:Y:S02]  /*10f0*/  IMAD R9, R4.reuse, R3, R17 ;  /* 0x0000000304097224 */ /* 0x040fe400078e0211 */
[----:B------:R-:W-:Y:S01]  /*1100*/  IMAD R11, R4, R6, R11 ;  /* 0x00000006040b7224 */ /* 0x000fe200078e020b */
[----:B------:R-:W-:Y:S01]  /*1110*/  ISETP.GT.U32.AND P1, PT, R2, R5, PT ;  /* 0x000000050200720c */ /* 0x000fe20003f24070 */
[----:B------:R-:W-:Y:S01]  /*1120*/  IMAD.HI.U32 R7, R10, R19, RZ ;  /* 0x000000130a077227 */ /* 0x000fe200078e00ff */
[C---:B------:R-:W-:Y:S02]  /*1130*/  ISETP.GT.U32.AND P2, PT, R4.reuse, R9, PT ;  /* 0x000000090400720c */ /* 0x040fe40003f44070 */
[----:B------:R-:W-:Y:S01]  /*1140*/  ISETP.GT.U32.AND P3, PT, R4, R11, PT ;  /* 0x0000000b0400720c */ /* 0x000fe20003f64070 */
[----:B------:R-:W-:-:S04]  /*1150*/  IMAD.HI.U32 R8, R8, R13, RZ ;  /* 0x0000000d08087227 */ /* 0x000fc800078e00ff */
[----:B------:R-:W-:Y:S02]  /*1160*/  IMAD.MOV R7, RZ, RZ, -R7 ;  /* 0x000000ffff077224 */ /* 0x000fe400078e0a07 */
[----:B------:R-:W-:Y:S02]  /*1170*/  IMAD.MOV R8, RZ, RZ, -R8 ;  /* 0x000000ffff087224 */ /* 0x000fe400078e0a08 */
[----:B------:R-:W-:Y:S02]  /*1180*/  IMAD R17, R4, R7, R19 ;  /* 0x0000000704117224 */ /* 0x000fe400078e0213 */
[----:B------:R-:W-:Y:S01]  /*1190*/  IMAD.U32 R3, RZ, RZ, UR7 ;  /* 0x00000007ff037e24 */ /* 0x000fe2000f8e00ff */
[----:B------:R-:W-:Y:S01]  /*11a0*/  @!P2 IADD3 R9, PT, PT, R9, -R4, RZ ;  /* 0x800000040909a210 */ /* 0x000fe20007ffe0ff */
[----:B------:R-:W-:Y:S01]  /*11b0*/  IMAD R13, R2, R8, R13 ;  /* 0x00000008020d7224 */ /* 0x000fe200078e020d */
[----:B------:R-:W-:Y:S01]  /*11c0*/  ISETP.GT.U32.AND P5, PT, R4, R17, PT ;  /* 0x000000110400720c */ /* 0x000fe20003fa4070 */
[----:B------:R-:W-:Y:S01]  /*11d0*/  IMAD R3, R12, R3, UR4 ;  /* 0x000000040c037e24 */ /* 0x000fe2000f8e0203 */
[----:B------:R-:W-:Y:S01]  /*11e0*/  ISETP.GT.U32.AND P2, PT, R4, R9, PT ;  /* 0x000000090400720c */ /* 0x000fe20003f44070 */
[----:B------:R-:W-:Y:S01]  /*11f0*/  @!P3 IMAD.IADD R11, R11, 0x1, -R4 ;  /* 0x000000010b0bb824 */ /* 0x000fe200078e0a04 */
[----:B------:R-:W-:Y:S01]  /*1200*/  ISETP.GT.U32.AND P4, PT, R2, R13, PT ;  /* 0x0000000d0200720c */ /* 0x000fe20003f84070 */
[----:B------:R-:W-:Y:S01]  /*1210*/  @!P1 IMAD.IADD R5, R5, 0x1, -R2 ;  /* 0x0000000105059824 */ /* 0x000fe200078e0a02 */
[----:B-1----:R-:W-:-:S02]  /*1220*/  IADD3 R6, P0, PT, R3, UR12, RZ ;  /* 0x0000000c03067c10 */ /* 0x002fc4000ff1e0ff */
[----:B------:R-:W-:Y:S02]  /*1230*/  ISETP.GT.U32.AND P3, PT, R4, R11, PT ;  /* 0x0000000b0400720c */ /* 0x000fe40003f64070 */
[----:B------:R-:W-:Y:S02]  /*1240*/  ISETP.GT.U32.AND P1, PT, R2, R5, PT ;  /* 0x000000050200720c */ /* 0x000fe40003f24070 */
[----:B------:R-:W-:Y:S01]  /*1250*/  LEA.HI.X.SX32 R7, R3, UR13, 0x1, P0 ;  /* 0x0000000d03077c11 */ /* 0x000fe200080f0eff */
[--C-:B------:R-:W-:Y:S01]  /*1260*/  @!P5 IMAD.IADD R17, R17, 0x1, -R4.reuse ;  /* 0x000000011111d824 */ /* 0x100fe200078e0a04 */
[----:B------:R-:W-:Y:S01]  /*1270*/  ISETP.LE.AND P0, PT, RZ, UR4, PT ;  /* 0x00000004ff007c0c */ /* 0x000fe2000bf03270 */
[----:B------:R-:W-:Y:S02]  /*1280*/  @!P2 IMAD.IADD R9, R9, 0x1, -R4 ;  /* 0x000000010909a824 */ /* 0x000fe400078e0a04 */
[----:B------:R-:W-:Y:S01]  /*1290*/  @!P4 IMAD.IADD R13, R13, 0x1, -R2 ;  /* 0x000000010d0dc824 */ /* 0x000fe200078e0a02 */
[----:B------:R-:W-:Y:S01]  /*12a0*/  ISETP.GT.U32.AND P5, PT, R4, R17, PT ;  /* 0x000000110400720c */ /* 0x000fe20003fa4070 */
[----:B------:R0:W2:Y:S01]  /*12b0*/  LDG.E.S8 R3, desc[UR14][R6.64] ;  /* 0x0000000e06037981 */ /* 0x0000a2000c1e1300 */
[----:B------:R-:W-:Y:S01]  /*12c0*/  ISETP.LE.AND P2, PT, RZ, UR5, PT ;  /* 0x00000005ff007c0c */ /* 0x000fe2000bf43270 */
[----:B------:R-:W-:Y:S01]  /*12d0*/  @!P3 IMAD.IADD R11, R11, 0x1, -R4 ;  /* 0x000000010b0bb824 */ /* 0x000fe200078e0a04 */
[----:B------:R-:W-:Y:S01]  /*12e0*/  ISETP.GT.U32.AND P4, PT, R2, R13, PT ;  /* 0x0000000d0200720c */ /* 0x000fe20003f84070 */
[----:B------:R-:W-:Y:S01]  /*12f0*/  @!P1 IMAD.IADD R5, R5, 0x1, -R2 ;  /* 0x0000000105059824 */ /* 0x000fe200078e0a02 */
[----:B------:R-:W-:-:S02]  /*1300*/  ISETP.LE.AND P1, PT, RZ, UR6, PT ;  /* 0x00000006ff007c0c */ /* 0x000fc4000bf23270 */
[----:B------:R-:W-:Y:S01]  /*1310*/  ISETP.LE.AND P3, PT, RZ, UR10, PT ;  /* 0x0000000aff007c0c */ /* 0x000fe2000bf63270 */
[----:B------:R-:W-:Y:S01]  /*1320*/  @!P0 IMAD.MOV R11, RZ, RZ, -R11 ;  /* 0x000000ffff0b8224 */ /* 0x000fe200078e0a0b */
[----:B------:R-:W-:Y:S02]  /*1330*/  ISETP.LE.AND P0, PT, RZ, UR9, PT ;  /* 0x00000009ff007c0c */ /* 0x000fe4000bf03270 */
[----:B------:R-:W-:Y:S01]  /*1340*/  LOP3.LUT R8, RZ, UR8, RZ, 0x33, !PT ;  /* 0x00000008ff087c12 */ /* 0x000fe2000f8e33ff */
[----:B------:R-:W-:Y:S01]  /*1350*/  @!P5 IMAD.IADD R17, R17, 0x1, -R4 ;  /* 0x000000011111d824 */ /* 0x000fe200078e0a04 */
[----:B------:R-:W-:Y:S02]  /*1360*/  ISETP.NE.AND P5, PT, RZ, UR8, PT ;  /* 0x00000008ff007c0c */ /* 0x000fe4000bfa5270 */
[----:B------:R-:W-:Y:S01]  /*1370*/  @!P2 IADD3 R9, PT, PT, -R9, RZ, RZ ;  /* 0x000000ff0909a210 */ /* 0x000fe20007ffe1ff */
[----:B------:R-:W-:Y:S01]  /*1380*/  @!P4 IMAD.IADD R13, R13, 0x1, -R2 ;  /* 0x000000010d0dc824 */ /* 0x000fe200078e0a02 */
[C---:B------:R-:W-:Y:S01]  /*1390*/  SEL R11, R8.reuse, R11, !P5 ;  /* 0x0000000b080b7207 */ /* 0x040fe20006800000 */
[----:B------:R-:W-:Y:S01]  /*13a0*/  @!P1 IMAD.MOV R5, RZ, RZ, -R5 ;  /* 0x000000ffff059224 */ /* 0x000fe200078e0a05 */
[----:B------:R-:W-:-:S02]  /*13b0*/  SEL R9, R8, R9, !P5 ;  /* 0x0000000908097207 */ /* 0x000fc40006800000 */
[----:B------:R-:W-:Y:S02]  /*13c0*/  ISETP.NE.AND P4, PT, RZ, UR7, PT ;  /* 0x00000007ff007c0c */ /* 0x000fe4000bf85270 */
[----:B0-----:R-:W-:Y:S01]  /*13d0*/  LOP3.LUT R6, RZ, UR7, RZ, 0x33, !PT ;  /* 0x00000007ff067c12 */ /* 0x001fe2000f8e33ff */
[----:B------:R-:W-:Y:S01]  /*13e0*/  @!P3 IMAD.MOV R13, RZ, RZ, -R13 ;  /* 0x000000ffff0db224 */ /* 0x000fe200078e0a0d */
[----:B------:R-:W-:Y:S01]  /*13f0*/  IADD3 R11, PT, PT, -R11, UR4, RZ ;  /* 0x000000040b0b7c10 */ /* 0x000fe2000fffe1ff */
[----:B------:R-:W-:Y:S01]  /*1400*/  @!P0 IMAD.MOV R17, RZ, RZ, -R17 ;  /* 0x000000ffff118224 */ /* 0x000fe200078e0a11 */
[----:B------:R-:W-:Y:S01]  /*1410*/  SEL R5, R6, R5, !P4 ;  /* 0x0000000506057207 */ /* 0x000fe20006000000 */
[----:B------:R-:W-:Y:S01]  /*1420*/  IMAD R4, R12, UR7, R9 ;  /* 0x000000070c047c24 */ /* 0x000fe2000f8e0209 */
[----:B------:R-:W-:Y:S01]  /*1430*/  SEL R9, R6, R13, !P4 ;  /* 0x0000000d06097207 */ /* 0x000fe20006000000 */
[----:B------:R-:W-:Y:S01]  /*1440*/  IMAD R6, R12, UR7, R11 ;  /* 0x000000070c067c24 */ /* 0x000fe2000f8e020b */
[----:B------:R-:W-:Y:S01]  /*1450*/  SEL R17, R8, R17, !P5 ;  /* 0x0000001108117207 */ /* 0x000fe20006800000 */
[----:B------:R-:W-:-:S02]  /*1460*/  IMAD.IADD R7, R11, 0x1, R4 ;  /* 0x000000010b077824 */ /* 0x000fc400078e0204 */
[----:B------:R-:W-:Y:S02]  /*1470*/  IMAD R2, R12, UR7, R5 ;  /* 0x000000070c027c24 */ /* 0x000fe4000f8e0205 */
[----:B------:R-:W-:Y:S01]  /*1480*/  IMAD.IADD R17, R17, 0x1, R6 ;  /* 0x0000000111117824 */ /* 0x000fe200078e0206 */
[C---:B------:R-:W-:Y:S02]  /*1490*/  IADD3 R6, P1, PT, R7.reuse, UR12, RZ ;  /* 0x0000000c07067c10 */ /* 0x040fe4000ff3e0ff */
[----:B------:R-:W-:Y:S01]  /*14a0*/  IADD3 R4, P0, PT, R2, UR12, RZ ;  /* 0x0000000c02047c10 */ /* 0x000fe2000ff1e0ff */
[----:B------:R-:W-:Y:S01]  /*14b0*/  IMAD R9, R12, UR7, R9 ;  /* 0x000000070c097c24 */ /* 0x000fe2000f8e0209 */
[----:B------:R-:W-:Y:S02]  /*14c0*/  LEA.HI.X.SX32 R7, R7, UR13, 0x1, P1 ;  /* 0x0000000d07077c11 */ /* 0x000fe400088f0eff */
[----:B------:R-:W-:Y:S02]  /*14d0*/  LEA.HI.X.SX32 R5, R2, UR13, 0x1, P0 ;  /* 0x0000000d02057c11 */ /* 0x000fe400080f0eff */
[----:B------:R-:W-:-:S02]  /*14e0*/  IADD3 R10, P1, PT, R17, UR12, RZ ;  /* 0x0000000c110a7c10 */ /* 0x000fc4000ff3e0ff */
        /* <DEDUP_REMOVED lines=17> */
.L_x_46:
[----:B------:R-:W0:Y:S01]  /*1600*/  LDCU.64 UR4, c[0x0][0x398] ;  /* 0x00007300ff0477ac */ /* 0x000e220008000a00 */
[----:B------:R-:W1:Y:S01]  /*1610*/  LDC.64 R2, c[0x0][0x388] ;  /* 0x0000e200ff027b82 */ /* 0x000e620000000a00 */
[----:B0-----:R-:W-:-:S05]  /*1620*/  IMAD R15, R15, UR5, RZ ;  /* 0x000000050f0f7c24 */ /* 0x001fca000f8e02ff */
[----:B------:R-:W-:Y:S01]  /*1630*/  LEA.HI R15, R15, R15, RZ, 0x1 ;  /* 0x0000000f0f0f7211 */ /* 0x000fe200078f08ff */
[----:B-1----:R-:W-:-:S03]  /*1640*/  IMAD.WIDE R12, R12, 0x4, R2 ;  /* 0x000000040c0c7825 */ /* 0x002fc600078e0202 */
[----:B------:R-:W-:-:S05]  /*1650*/  SHF.R.S32.HI R15, RZ, 0x1, R15 ;  /* 0x00000001ff0f7819 */ /* 0x000fca000001140f */
[----:B------:R-:W-:-:S05]  /*1660*/  IMAD R15, R14, UR4, R15 ;  /* 0x000000040e0f7c24 */ /* 0x000fca000f8e020f */
[----:B------:R-:W-:Y:S01]  /*1670*/  STG.E desc[UR14][R12.64], R15 ;  /* 0x0000000f0c007986 */ /* 0x000fe2000c10190e */
[----:B------:R-:W-:Y:S05]  /*1680*/  EXIT ;  /* 0x000000000000794d */ /* 0x000fea0003800000 */
.L_x_49:
        /* <DEDUP_REMOVED lines=15> */
.L_x_67:


//--------------------- .nv.global.init           --------------------------
	.section	.nv.global.init,"aw",@progbits
	.align	4
.nv.global.init:
	.type		mrg32k3aM1SubSeq,@object
	.size		mrg32k3aM1SubSeq,(mrg32k3aM2SubSeq - mrg32k3aM1SubSeq)
mrg32k3aM1SubSeq:
        /*0000*/ 	.byte	0x0b, 0xcc, 0xee, 0x04, 0x73, 0x29, 0x8b, 0x6f, 0xf6, 0x53, 0x03, 0xf6, 0x23, 0xf6, 0xea, 0xda
        /* <DEDUP_REMOVED lines=125> */
	.type		mrg32k3aM2SubSeq,@object
	.size		mrg32k3aM2SubSeq,(mrg32k3aM1 - mrg32k3aM2SubSeq)
mrg32k3aM2SubSeq:
        /* <DEDUP_REMOVED lines=126> */
	.type		mrg32k3aM1,@object
	.size		mrg32k3aM1,(mrg32k3aM1Seq - mrg32k3aM1)
mrg32k3aM1:
        /* <DEDUP_REMOVED lines=144> */
	.type		mrg32k3aM1Seq,@object
	.size		mrg32k3aM1Seq,(mrg32k3aM2 - mrg32k3aM1Seq)
mrg32k3aM1Seq:
        /* <DEDUP_REMOVED lines=144> */
	.type		mrg32k3aM2,@object
	.size		mrg32k3aM2,(mrg32k3aM2Seq - mrg32k3aM2)
mrg32k3aM2:
        /* <DEDUP_REMOVED lines=144> */
	.type		mrg32k3aM2Seq,@object
	.size		mrg32k3aM2Seq,(precalc_xorwow_matrix - mrg32k3aM2Seq)
mrg32k3aM2Seq:
        /* <DEDUP_REMOVED lines=144> */
	.type		precalc_xorwow_matrix,@object
	.size		precalc_xorwow_matrix,(precalc_xorwow_offset_matrix - precalc_xorwow_matrix)
precalc_xorwow_matrix:
        /* <DEDUP_REMOVED lines=6400> */
	.type		precalc_xorwow_offset_matrix,@object
	.size		precalc_xorwow_offset_matrix,(.L_1 - precalc_xorwow_offset_matrix)
precalc_xorwow_offset_matrix:
        /* <DEDUP_REMOVED lines=6400> */
.L_1:


//--------------------- .nv.shared.reserved.0     --------------------------
	.section	.nv.shared.reserved.0,"aw",@nobits
	.weak		__nv_reservedSMEM_offset_0_alias
	.size		__nv_reservedSMEM_offset_0_alias, 0, 64
	.other		__nv_reservedSMEM_offset_0_alias,@"STO_CUDA_RESERVED_SHARED STV_DEFAULT"
__nv_reservedSMEM_offset_0_alias:
	.zero		0
	.zero		64


//--------------------- .nv.constant0._Z12setup_kernelP24curandStatePhilox4_32_10i --------------------------
	.section	.nv.constant0._Z12setup_kernelP24curandStatePhilox4_32_10i,"a",@progbits
	.sectionflags	@""
	.align	4
.nv.constant0._Z12setup_kernelP24curandStatePhilox4_32_10i:
	.zero		908


//--------------------- .nv.constant0._Z14updateReplicasPcPiS0_i --------------------------
	.section	.nv.constant0._Z14updateReplicasPcPiS0_i,"a",@progbits
	.sectionflags	@""
	.align	4
.nv.constant0._Z14updateReplicasPcPiS0_i:
	.zero		924


//--------------------- .nv.constant0._Z20initializePopulationP24curandStatePhilox4_32_10Pcii --------------------------
	.section	.nv.constant0._Z20initializePopulationP24curandStatePhilox4_32_10Pcii,"a",@progbits
	.sectionflags	@""
	.align	4
.nv.constant0._Z20initializePopulationP24curandStatePhilox4_32_10Pcii:
	.zero		920


//--------------------- .nv.constant0._Z17calcMagnetizationPcPiiiiS0_ --------------------------
	.section	.nv.constant0._Z17calcMagnetizationPcPiiiiS0_,"a",@progbits
	.sectionflags	@""
	.align	4
.nv.constant0._Z17calcMagnetizationPcPiiiiS0_:
	.zero		936


//--------------------- .nv.constant0._Z11equilibrateP24curandStatePhilox4_32_10PcPiiiiiiiiib --------------------------
	.section	.nv.constant0._Z11equilibrateP24curandStatePhilox4_32_10PcPiiiiiiiiib,"a",@progbits
	.sectionflags	@""
	.align	4
.nv.constant0._Z11equilibrateP24curandStatePhilox4_32_10PcPiiiiiiiiib:
	.zero		953


//--------------------- .nv.constant0._Z12deviceEnergyPcPiiiii --------------------------
	.section	.nv.constant0._Z12deviceEnergyPcPiiiii,"a",@progbits
	.sectionflags	@""
	.align	4
.nv.constant0._Z12deviceEnergyPcPiiiii:
	.zero		928


//--------------------- SYMBOLS --------------------------

	.type		.nv.reservedSmem.offset0,@object
	.size		.nv.reservedSmem.offset0,0x4
